//
// Generated by NVIDIA NVVM Compiler
//
// Compiler Build ID: CL-36424714
// Cuda compilation tools, release 13.0, V13.0.88
// Based on NVVM 20.0.0
//

.version 9.0
.target sm_100
.address_size 64

	// .globl	_Z22output_init_gpu_kerneliiifiPfPi

.visible .entry _Z22output_init_gpu_kerneliiifiPfPi(
	.param .u32 _Z22output_init_gpu_kerneliiifiPfPi_param_0,
	.param .u32 _Z22output_init_gpu_kerneliiifiPfPi_param_1,
	.param .u32 _Z22output_init_gpu_kerneliiifiPfPi_param_2,
	.param .f32 _Z22output_init_gpu_kerneliiifiPfPi_param_3,
	.param .u32 _Z22output_init_gpu_kerneliiifiPfPi_param_4,
	.param .u64 .ptr .align 1 _Z22output_init_gpu_kerneliiifiPfPi_param_5,
	.param .u64 .ptr .align 1 _Z22output_init_gpu_kerneliiifiPfPi_param_6
)
{
	.reg .pred 	%p<11>;
	.reg .b32 	%r<34>;
	.reg .b32 	%f<2>;
	.reg .b64 	%rd<16>;

	ld.param.u32 	%r17, [_Z22output_init_gpu_kerneliiifiPfPi_param_1];
	ld.param.u32 	%r18, [_Z22output_init_gpu_kerneliiifiPfPi_param_2];
	ld.param.f32 	%f1, [_Z22output_init_gpu_kerneliiifiPfPi_param_3];
	ld.param.u32 	%r16, [_Z22output_init_gpu_kerneliiifiPfPi_param_4];
	ld.param.u64 	%rd4, [_Z22output_init_gpu_kerneliiifiPfPi_param_5];
	ld.param.u64 	%rd3, [_Z22output_init_gpu_kerneliiifiPfPi_param_6];
	cvta.to.global.u64 	%rd1, %rd4;
	mov.u32 	%r19, %tid.x;
	mov.u32 	%r20, %ctaid.x;
	mov.u32 	%r21, %ntid.x;
	mad.lo.s32 	%r1, %r20, %r21, %r19;
	mul.lo.s32 	%r22, %r18, %r17;
	setp.ge.s32 	%p1, %r1, %r22;
	@%p1 bra 	$L__BB0_13;
	cvta.to.global.u64 	%rd5, %rd3;
	mul.wide.s32 	%rd6, %r1, 4;
	add.s64 	%rd7, %rd5, %rd6;
	mov.b32 	%r23, -1;
	st.global.u32 	[%rd7], %r23;
	setp.lt.s32 	%p2, %r16, 1;
	@%p2 bra 	$L__BB0_13;
	mul.lo.s32 	%r2, %r16, %r1;
	and.b32  	%r3, %r16, 7;
	setp.lt.u32 	%p3, %r16, 8;
	mov.b32 	%r32, 0;
	@%p3 bra 	$L__BB0_5;
	and.b32  	%r32, %r16, 2147483640;
	neg.s32 	%r30, %r32;
	add.s64 	%rd2, %rd1, 16;
	mov.u32 	%r29, %r2;
$L__BB0_4:
	.pragma "nounroll";
	mul.wide.s32 	%rd8, %r29, 4;
	add.s64 	%rd9, %rd2, %rd8;
	st.global.f32 	[%rd9+-16], %f1;
	st.global.f32 	[%rd9+-12], %f1;
	st.global.f32 	[%rd9+-8], %f1;
	st.global.f32 	[%rd9+-4], %f1;
	st.global.f32 	[%rd9], %f1;
	st.global.f32 	[%rd9+4], %f1;
	st.global.f32 	[%rd9+8], %f1;
	st.global.f32 	[%rd9+12], %f1;
	add.s32 	%r30, %r30, 8;
	add.s32 	%r29, %r29, 8;
	setp.ne.s32 	%p4, %r30, 0;
	@%p4 bra 	$L__BB0_4;
$L__BB0_5:
	setp.eq.s32 	%p5, %r3, 0;
	@%p5 bra 	$L__BB0_13;
	and.b32  	%r11, %r16, 3;
	setp.lt.u32 	%p6, %r3, 4;
	@%p6 bra 	$L__BB0_8;
	add.s32 	%r25, %r32, %r2;
	mul.wide.s32 	%rd10, %r25, 4;
	add.s64 	%rd11, %rd1, %rd10;
	st.global.f32 	[%rd11], %f1;
	st.global.f32 	[%rd11+4], %f1;
	st.global.f32 	[%rd11+8], %f1;
	st.global.f32 	[%rd11+12], %f1;
	add.s32 	%r32, %r32, 4;
$L__BB0_8:
	setp.eq.s32 	%p7, %r11, 0;
	@%p7 bra 	$L__BB0_13;
	setp.eq.s32 	%p8, %r11, 1;
	@%p8 bra 	$L__BB0_11;
	add.s32 	%r26, %r32, %r2;
	mul.wide.s32 	%rd12, %r26, 4;
	add.s64 	%rd13, %rd1, %rd12;
	st.global.f32 	[%rd13], %f1;
	st.global.f32 	[%rd13+4], %f1;
	add.s32 	%r32, %r32, 2;
$L__BB0_11:
	and.b32  	%r27, %r16, 1;
	setp.eq.b32 	%p9, %r27, 1;
	not.pred 	%p10, %p9;
	@%p10 bra 	$L__BB0_13;
	add.s32 	%r28, %r32, %r2;
	mul.wide.s32 	%rd14, %r28, 4;
	add.s64 	%rd15, %rd1, %rd14;
	st.global.f32 	[%rd15], %f1;
$L__BB0_13:
	ret;

}
	// .globl	_Z27grid_buffer_init_gpu_kerneliifiiiPKfPiS1_
.visible .entry _Z27grid_buffer_init_gpu_kerneliifiiiPKfPiS1_(
	.param .u32 _Z27grid_buffer_init_gpu_kerneliifiiiPKfPiS1__param_0,
	.param .u32 _Z27grid_buffer_init_gpu_kerneliifiiiPKfPiS1__param_1,
	.param .f32 _Z27grid_buffer_init_gpu_kerneliifiiiPKfPiS1__param_2,
	.param .u32 _Z27grid_buffer_init_gpu_kerneliifiiiPKfPiS1__param_3,
	.param .u32 _Z27grid_buffer_init_gpu_kerneliifiiiPKfPiS1__param_4,
	.param .u32 _Z27grid_buffer_init_gpu_kerneliifiiiPKfPiS1__param_5,
	.param .u64 .ptr .align 1 _Z27grid_buffer_init_gpu_kerneliifiiiPKfPiS1__param_6,
	.param .u64 .ptr .align 1 _Z27grid_buffer_init_gpu_kerneliifiiiPKfPiS1__param_7,
	.param .u64 .ptr .align 1 _Z27grid_buffer_init_gpu_kerneliifiiiPKfPiS1__param_8
)
{
	.reg .pred 	%p<6>;
	.reg .b32 	%r<27>;
	.reg .b32 	%f<11>;
	.reg .b64 	%rd<13>;

	ld.param.u32 	%r6, [_Z27grid_buffer_init_gpu_kerneliifiiiPKfPiS1__param_0];
	ld.param.u32 	%r10, [_Z27grid_buffer_init_gpu_kerneliifiiiPKfPiS1__param_1];
	ld.param.f32 	%f4, [_Z27grid_buffer_init_gpu_kerneliifiiiPKfPiS1__param_2];
	ld.param.u32 	%r7, [_Z27grid_buffer_init_gpu_kerneliifiiiPKfPiS1__param_3];
	ld.param.u32 	%r8, [_Z27grid_buffer_init_gpu_kerneliifiiiPKfPiS1__param_4];
	ld.param.u32 	%r9, [_Z27grid_buffer_init_gpu_kerneliifiiiPKfPiS1__param_5];
	ld.param.u64 	%rd3, [_Z27grid_buffer_init_gpu_kerneliifiiiPKfPiS1__param_6];
	ld.param.u64 	%rd4, [_Z27grid_buffer_init_gpu_kerneliifiiiPKfPiS1__param_7];
	ld.param.u64 	%rd5, [_Z27grid_buffer_init_gpu_kerneliifiiiPKfPiS1__param_8];
	mov.u32 	%r11, %tid.x;
	mov.u32 	%r12, %ctaid.x;
	mov.u32 	%r13, %ntid.x;
	mad.lo.s32 	%r1, %r12, %r13, %r11;
	setp.ge.s32 	%p1, %r1, %r10;
	@%p1 bra 	$L__BB1_7;
	cvta.to.global.u64 	%rd6, %rd3;
	mul.lo.s32 	%r14, %r1, 3;
	mul.wide.s32 	%rd7, %r14, 4;
	add.s64 	%rd8, %rd6, %rd7;
	ld.global.f32 	%f5, [%rd8];
	div.rn.f32 	%f6, %f5, %f4;
	cvt.rmi.f32.f32 	%f1, %f6;
	ld.global.f32 	%f7, [%rd8+4];
	div.rn.f32 	%f8, %f7, %f4;
	cvt.rmi.f32.f32 	%f2, %f8;
	ld.global.f32 	%f9, [%rd8+8];
	div.rn.f32 	%f10, %f9, %f4;
	cvt.rmi.f32.f32 	%f3, %f10;
	add.s32 	%r2, %r6, -1;
	setp.lt.s32 	%p2, %r6, 2;
	mov.u32 	%r26, %r2;
	@%p2 bra 	$L__BB1_6;
	cvta.to.global.u64 	%rd1, %rd4;
	mov.b32 	%r25, 0;
$L__BB1_3:
	mul.wide.u32 	%rd9, %r25, 4;
	add.s64 	%rd2, %rd1, %rd9;
	ld.global.u32 	%r16, [%rd2];
	setp.lt.s32 	%p3, %r1, %r16;
	@%p3 bra 	$L__BB1_5;
	ld.global.u32 	%r17, [%rd2+4];
	setp.lt.s32 	%p4, %r1, %r17;
	mov.u32 	%r26, %r25;
	@%p4 bra 	$L__BB1_6;
$L__BB1_5:
	add.s32 	%r25, %r25, 1;
	setp.ne.s32 	%p5, %r25, %r2;
	mov.u32 	%r26, %r2;
	@%p5 bra 	$L__BB1_3;
$L__BB1_6:
	cvt.rzi.s32.f32 	%r18, %f1;
	mad.lo.s32 	%r19, %r26, %r7, %r18;
	cvt.rzi.s32.f32 	%r20, %f2;
	mad.lo.s32 	%r21, %r19, %r8, %r20;
	cvt.rzi.s32.f32 	%r22, %f3;
	mad.lo.s32 	%r23, %r21, %r9, %r22;
	cvta.to.global.u64 	%rd10, %rd5;
	mul.wide.s32 	%rd11, %r23, 4;
	add.s64 	%rd12, %rd10, %rd11;
	atom.global.exch.b32 	%r24, [%rd12], %r1;
$L__BB1_7:
	ret;

}
	// .globl	_Z25voxel_sampling_gpu_kerneliiiiiiifPKfS0_S0_PiS1_PfS1_
.visible .entry _Z25voxel_sampling_gpu_kerneliiiiiiifPKfS0_S0_PiS1_PfS1_(
	.param .u32 _Z25voxel_sampling_gpu_kerneliiiiiiifPKfS0_S0_PiS1_PfS1__param_0,
	.param .u32 _Z25voxel_sampling_gpu_kerneliiiiiiifPKfS0_S0_PiS1_PfS1__param_1,
	.param .u32 _Z25voxel_sampling_gpu_kerneliiiiiiifPKfS0_S0_PiS1_PfS1__param_2,
	.param .u32 _Z25voxel_sampling_gpu_kerneliiiiiiifPKfS0_S0_PiS1_PfS1__param_3,
	.param .u32 _Z25voxel_sampling_gpu_kerneliiiiiiifPKfS0_S0_PiS1_PfS1__param_4,
	.param .u32 _Z25voxel_sampling_gpu_kerneliiiiiiifPKfS0_S0_PiS1_PfS1__param_5,
	.param .u32 _Z25voxel_sampling_gpu_kerneliiiiiiifPKfS0_S0_PiS1_PfS1__param_6,
	.param .f32 _Z25voxel_sampling_gpu_kerneliiiiiiifPKfS0_S0_PiS1_PfS1__param_7,
	.param .u64 .ptr .align 1 _Z25voxel_sampling_gpu_kerneliiiiiiifPKfS0_S0_PiS1_PfS1__param_8,
	.param .u64 .ptr .align 1 _Z25voxel_sampling_gpu_kerneliiiiiiifPKfS0_S0_PiS1_PfS1__param_9,
	.param .u64 .ptr .align 1 _Z25voxel_sampling_gpu_kerneliiiiiiifPKfS0_S0_PiS1_PfS1__param_10,
	.param .u64 .ptr .align 1 _Z25voxel_sampling_gpu_kerneliiiiiiifPKfS0_S0_PiS1_PfS1__param_11,
	.param .u64 .ptr .align 1 _Z25voxel_sampling_gpu_kerneliiiiiiifPKfS0_S0_PiS1_PfS1__param_12,
	.param .u64 .ptr .align 1 _Z25voxel_sampling_gpu_kerneliiiiiiifPKfS0_S0_PiS1_PfS1__param_13,
	.param .u64 .ptr .align 1 _Z25voxel_sampling_gpu_kerneliiiiiiifPKfS0_S0_PiS1_PfS1__param_14
)
{
	.reg .pred 	%p<22>;
	.reg .b32 	%r<107>;
	.reg .b32 	%f<88>;
	.reg .b64 	%rd<60>;
	.reg .b64 	%fd<19>;

	ld.param.u32 	%r35, [_Z25voxel_sampling_gpu_kerneliiiiiiifPKfS0_S0_PiS1_PfS1__param_0];
	ld.param.u32 	%r41, [_Z25voxel_sampling_gpu_kerneliiiiiiifPKfS0_S0_PiS1_PfS1__param_1];
	ld.param.u32 	%r36, [_Z25voxel_sampling_gpu_kerneliiiiiiifPKfS0_S0_PiS1_PfS1__param_2];
	ld.param.u32 	%r37, [_Z25voxel_sampling_gpu_kerneliiiiiiifPKfS0_S0_PiS1_PfS1__param_3];
	ld.param.u32 	%r38, [_Z25voxel_sampling_gpu_kerneliiiiiiifPKfS0_S0_PiS1_PfS1__param_4];
	ld.param.u32 	%r39, [_Z25voxel_sampling_gpu_kerneliiiiiiifPKfS0_S0_PiS1_PfS1__param_5];
	ld.param.u32 	%r40, [_Z25voxel_sampling_gpu_kerneliiiiiiifPKfS0_S0_PiS1_PfS1__param_6];
	ld.param.f32 	%f7, [_Z25voxel_sampling_gpu_kerneliiiiiiifPKfS0_S0_PiS1_PfS1__param_7];
	ld.param.u64 	%rd18, [_Z25voxel_sampling_gpu_kerneliiiiiiifPKfS0_S0_PiS1_PfS1__param_9];
	ld.param.u64 	%rd14, [_Z25voxel_sampling_gpu_kerneliiiiiiifPKfS0_S0_PiS1_PfS1__param_10];
	ld.param.u64 	%rd15, [_Z25voxel_sampling_gpu_kerneliiiiiiifPKfS0_S0_PiS1_PfS1__param_11];
	ld.param.u64 	%rd16, [_Z25voxel_sampling_gpu_kerneliiiiiiifPKfS0_S0_PiS1_PfS1__param_12];
	ld.param.u64 	%rd19, [_Z25voxel_sampling_gpu_kerneliiiiiiifPKfS0_S0_PiS1_PfS1__param_13];
	ld.param.u64 	%rd17, [_Z25voxel_sampling_gpu_kerneliiiiiiifPKfS0_S0_PiS1_PfS1__param_14];
	cvta.to.global.u64 	%rd1, %rd19;
	cvta.to.global.u64 	%rd2, %rd18;
	add.s32 	%r1, %r37, 1;
	mad.lo.s32 	%r42, %r37, %r37, %r37;
	add.s32 	%r2, %r42, %r1;
	mad.lo.s32 	%r3, %r2, %r37, %r2;
	mov.u32 	%r43, %tid.x;
	mov.u32 	%r44, %ctaid.x;
	mov.u32 	%r45, %ntid.x;
	mad.lo.s32 	%r4, %r44, %r45, %r43;
	mul.lo.s32 	%r46, %r3, %r41;
	setp.ge.s32 	%p1, %r4, %r46;
	@%p1 bra 	$L__BB2_22;
	div.s32 	%r5, %r4, %r3;
	mul.lo.s32 	%r47, %r5, %r3;
	sub.s32 	%r6, %r4, %r47;
	add.s32 	%r7, %r35, -1;
	setp.lt.s32 	%p2, %r35, 2;
	mov.u32 	%r99, %r7;
	@%p2 bra 	$L__BB2_6;
	cvta.to.global.u64 	%rd3, %rd15;
	mov.b32 	%r98, 0;
$L__BB2_3:
	mul.wide.u32 	%rd20, %r98, 4;
	add.s64 	%rd4, %rd3, %rd20;
	ld.global.u32 	%r49, [%rd4];
	setp.lt.s32 	%p3, %r5, %r49;
	@%p3 bra 	$L__BB2_5;
	ld.global.u32 	%r50, [%rd4+4];
	setp.lt.s32 	%p4, %r5, %r50;
	mov.u32 	%r99, %r98;
	@%p4 bra 	$L__BB2_6;
$L__BB2_5:
	add.s32 	%r98, %r98, 1;
	setp.ne.s32 	%p5, %r98, %r7;
	mov.u32 	%r99, %r7;
	@%p5 bra 	$L__BB2_3;
$L__BB2_6:
	mul.lo.s32 	%r51, %r5, 3;
	cvta.to.global.u64 	%rd21, %rd14;
	mul.wide.s32 	%rd22, %r51, 4;
	add.s64 	%rd23, %rd21, %rd22;
	ld.global.f32 	%f1, [%rd23];
	ld.global.f32 	%f2, [%rd23+4];
	ld.global.f32 	%f3, [%rd23+8];
	div.rn.f32 	%f8, %f1, %f7;
	cvt.rzi.s32.f32 	%r52, %f8;
	div.rn.f32 	%f9, %f2, %f7;
	cvt.rzi.s32.f32 	%r53, %f9;
	div.rn.f32 	%f10, %f3, %f7;
	cvt.rzi.s32.f32 	%r54, %f10;
	div.s32 	%r55, %r6, %r2;
	mul.lo.s32 	%r56, %r55, %r2;
	sub.s32 	%r57, %r6, %r56;
	div.s32 	%r58, %r57, %r1;
	rem.s32 	%r59, %r6, %r1;
	cvt.rn.f32.s32 	%f11, %r52;
	sub.f32 	%f12, %f8, %f11;
	mov.f32 	%f13, 0f3F000000;
	copysign.f32 	%f14, %f12, %f13;
	add.rz.f32 	%f15, %f12, %f14;
	cvt.rzi.f32.f32 	%f16, %f15;
	add.f32 	%f17, %f16, 0fC0000000;
	cvt.rn.f32.s32 	%f18, %r55;
	add.f32 	%f19, %f17, %f18;
	cvt.rzi.s32.f32 	%r60, %f19;
	cvt.rn.f32.s32 	%f20, %r53;
	sub.f32 	%f21, %f9, %f20;
	copysign.f32 	%f22, %f21, %f13;
	add.rz.f32 	%f23, %f21, %f22;
	cvt.rzi.f32.f32 	%f24, %f23;
	add.f32 	%f25, %f24, 0fC0000000;
	cvt.rn.f32.s32 	%f26, %r58;
	add.f32 	%f27, %f25, %f26;
	cvt.rzi.s32.f32 	%r61, %f27;
	cvt.rn.f32.s32 	%f28, %r54;
	sub.f32 	%f29, %f10, %f28;
	copysign.f32 	%f30, %f29, %f13;
	add.rz.f32 	%f31, %f29, %f30;
	cvt.rzi.f32.f32 	%f32, %f31;
	add.f32 	%f33, %f32, 0fC0000000;
	cvt.rn.f32.s32 	%f34, %r59;
	add.f32 	%f35, %f33, %f34;
	cvt.rzi.s32.f32 	%r62, %f35;
	add.s32 	%r63, %r60, %r52;
	add.s32 	%r64, %r38, -1;
	min.s32 	%r65, %r63, %r64;
	max.s32 	%r66, %r65, 0;
	add.s32 	%r67, %r61, %r53;
	add.s32 	%r68, %r39, -1;
	min.s32 	%r69, %r67, %r68;
	max.s32 	%r70, %r69, 0;
	add.s32 	%r71, %r62, %r54;
	add.s32 	%r72, %r40, -1;
	min.s32 	%r73, %r71, %r72;
	max.s32 	%r74, %r73, 0;
	mad.lo.s32 	%r75, %r99, %r38, %r66;
	mad.lo.s32 	%r76, %r75, %r39, %r70;
	mad.lo.s32 	%r77, %r76, %r40, %r74;
	cvta.to.global.u64 	%rd24, %rd16;
	mul.wide.s32 	%rd25, %r77, 4;
	add.s64 	%rd26, %rd24, %rd25;
	ld.global.u32 	%r11, [%rd26];
	setp.lt.s32 	%p6, %r11, 0;
	@%p6 bra 	$L__BB2_22;
	ld.param.u64 	%rd57, [_Z25voxel_sampling_gpu_kerneliiiiiiifPKfS0_S0_PiS1_PfS1__param_8];
	mul.f32 	%f36, %f7, 0f3FC00000;
	mul.f32 	%f37, %f36, %f36;
	mul.lo.s32 	%r78, %r11, 3;
	cvta.to.global.u64 	%rd27, %rd57;
	mul.wide.u32 	%rd28, %r78, 4;
	add.s64 	%rd29, %rd27, %rd28;
	ld.global.f32 	%f39, [%rd29];
	ld.global.f32 	%f40, [%rd29+4];
	ld.global.f32 	%f41, [%rd29+8];
	sub.f32 	%f42, %f39, %f1;
	add.f32 	%f4, %f42, 0f34000000;
	sub.f32 	%f43, %f40, %f2;
	add.f32 	%f5, %f43, 0f34000000;
	sub.f32 	%f44, %f41, %f3;
	add.f32 	%f6, %f44, 0f34000000;
	mul.f32 	%f45, %f4, %f4;
	mul.f32 	%f46, %f5, %f5;
	mul.f32 	%f48, %f6, %f6;
	setp.geu.f32 	%p7, %f45, %f37;
	setp.geu.f32 	%p8, %f46, %f37;
	or.pred  	%p9, %p7, %p8;
	setp.geu.f32 	%p10, %f48, %f37;
	or.pred  	%p11, %p9, %p10;
	@%p11 bra 	$L__BB2_22;
	add.s32 	%r79, %r37, -1;
	shr.u32 	%r80, %r79, 31;
	add.s32 	%r81, %r79, %r80;
	shr.s32 	%r82, %r81, 1;
	div.rn.f32 	%f50, %f4, %f7;
	cvt.f64.f32 	%fd1, %f50;
	abs.f32 	%f51, %f4;
	cvt.f64.f32 	%fd2, %f51;
	mul.f64 	%fd3, %fd2, 0d3FE0000000000000;
	cvt.f64.f32 	%fd4, %f4;
	div.rn.f64 	%fd5, %fd3, %fd4;
	add.f64 	%fd6, %fd5, %fd1;
	cvt.rn.f32.f64 	%f52, %fd6;
	cvt.rzi.s32.f32 	%r83, %f52;
	div.rn.f32 	%f53, %f5, %f7;
	cvt.f64.f32 	%fd7, %f53;
	abs.f32 	%f54, %f5;
	cvt.f64.f32 	%fd8, %f54;
	mul.f64 	%fd9, %fd8, 0d3FE0000000000000;
	cvt.f64.f32 	%fd10, %f5;
	div.rn.f64 	%fd11, %fd9, %fd10;
	add.f64 	%fd12, %fd11, %fd7;
	cvt.rn.f32.f64 	%f55, %fd12;
	cvt.rzi.s32.f32 	%r84, %f55;
	div.rn.f32 	%f56, %f6, %f7;
	cvt.f64.f32 	%fd13, %f56;
	abs.f32 	%f57, %f6;
	cvt.f64.f32 	%fd14, %f57;
	mul.f64 	%fd15, %fd14, 0d3FE0000000000000;
	cvt.f64.f32 	%fd16, %f6;
	div.rn.f64 	%fd17, %fd15, %fd16;
	add.f64 	%fd18, %fd17, %fd13;
	cvt.rn.f32.f64 	%f58, %fd18;
	cvt.rzi.s32.f32 	%r85, %f58;
	mad.lo.s32 	%r86, %r5, %r37, %r82;
	add.s32 	%r87, %r86, %r83;
	add.s32 	%r88, %r84, %r82;
	mad.lo.s32 	%r89, %r87, %r37, %r88;
	add.s32 	%r90, %r85, %r82;
	mad.lo.s32 	%r12, %r89, %r37, %r90;
	cvta.to.global.u64 	%rd30, %rd17;
	mul.wide.s32 	%rd31, %r12, 4;
	add.s64 	%rd5, %rd30, %rd31;
	ld.global.u32 	%r91, [%rd5];
	setp.gt.s32 	%p12, %r91, -1;
	@%p12 bra 	$L__BB2_22;
	st.global.u32 	[%rd5], %r11;
	setp.lt.s32 	%p13, %r36, 1;
	@%p13 bra 	$L__BB2_22;
	mul.lo.s32 	%r13, %r11, %r36;
	mul.lo.s32 	%r14, %r12, %r36;
	and.b32  	%r15, %r36, 15;
	setp.lt.u32 	%p14, %r36, 16;
	mov.b32 	%r103, 0;
	@%p14 bra 	$L__BB2_13;
	and.b32  	%r103, %r36, 2147483632;
	neg.s32 	%r101, %r103;
	mul.wide.u32 	%rd32, %r13, 4;
	add.s64 	%rd33, %rd32, %rd2;
	add.s64 	%rd58, %rd33, 32;
	add.s64 	%rd7, %rd1, 32;
	mov.u32 	%r100, %r14;
$L__BB2_12:
	.pragma "nounroll";
	mul.wide.s32 	%rd34, %r100, 4;
	add.s64 	%rd35, %rd7, %rd34;
	ld.global.f32 	%f59, [%rd58+-32];
	st.global.f32 	[%rd35+-32], %f59;
	ld.global.f32 	%f60, [%rd58+-28];
	st.global.f32 	[%rd35+-28], %f60;
	ld.global.f32 	%f61, [%rd58+-24];
	st.global.f32 	[%rd35+-24], %f61;
	ld.global.f32 	%f62, [%rd58+-20];
	st.global.f32 	[%rd35+-20], %f62;
	ld.global.f32 	%f63, [%rd58+-16];
	st.global.f32 	[%rd35+-16], %f63;
	ld.global.f32 	%f64, [%rd58+-12];
	st.global.f32 	[%rd35+-12], %f64;
	ld.global.f32 	%f65, [%rd58+-8];
	st.global.f32 	[%rd35+-8], %f65;
	ld.global.f32 	%f66, [%rd58+-4];
	st.global.f32 	[%rd35+-4], %f66;
	ld.global.f32 	%f67, [%rd58];
	st.global.f32 	[%rd35], %f67;
	ld.global.f32 	%f68, [%rd58+4];
	st.global.f32 	[%rd35+4], %f68;
	ld.global.f32 	%f69, [%rd58+8];
	st.global.f32 	[%rd35+8], %f69;
	ld.global.f32 	%f70, [%rd58+12];
	st.global.f32 	[%rd35+12], %f70;
	ld.global.f32 	%f71, [%rd58+16];
	st.global.f32 	[%rd35+16], %f71;
	ld.global.f32 	%f72, [%rd58+20];
	st.global.f32 	[%rd35+20], %f72;
	ld.global.f32 	%f73, [%rd58+24];
	st.global.f32 	[%rd35+24], %f73;
	ld.global.f32 	%f74, [%rd58+28];
	st.global.f32 	[%rd35+28], %f74;
	add.s32 	%r101, %r101, 16;
	add.s64 	%rd58, %rd58, 64;
	add.s32 	%r100, %r100, 16;
	setp.ne.s32 	%p15, %r101, 0;
	@%p15 bra 	$L__BB2_12;
$L__BB2_13:
	setp.eq.s32 	%p16, %r15, 0;
	@%p16 bra 	$L__BB2_22;
	and.b32  	%r23, %r36, 7;
	setp.lt.u32 	%p17, %r15, 8;
	@%p17 bra 	$L__BB2_16;
	add.s32 	%r93, %r103, %r13;
	mul.wide.u32 	%rd36, %r93, 4;
	add.s64 	%rd37, %rd2, %rd36;
	ld.global.f32 	%f75, [%rd37];
	add.s32 	%r94, %r103, %r14;
	mul.wide.s32 	%rd38, %r94, 4;
	add.s64 	%rd39, %rd1, %rd38;
	st.global.f32 	[%rd39], %f75;
	cvt.u64.u32 	%rd40, %r13;
	cvt.u64.u32 	%rd41, %r103;
	add.s64 	%rd42, %rd41, %rd40;
	shl.b64 	%rd43, %rd42, 2;
	add.s64 	%rd44, %rd2, %rd43;
	ld.global.f32 	%f76, [%rd44+4];
	st.global.f32 	[%rd39+4], %f76;
	ld.global.f32 	%f77, [%rd44+8];
	st.global.f32 	[%rd39+8], %f77;
	ld.global.f32 	%f78, [%rd44+12];
	st.global.f32 	[%rd39+12], %f78;
	ld.global.f32 	%f79, [%rd44+16];
	st.global.f32 	[%rd39+16], %f79;
	ld.global.f32 	%f80, [%rd44+20];
	st.global.f32 	[%rd39+20], %f80;
	ld.global.f32 	%f81, [%rd44+24];
	st.global.f32 	[%rd39+24], %f81;
	ld.global.f32 	%f82, [%rd44+28];
	st.global.f32 	[%rd39+28], %f82;
	add.s32 	%r103, %r103, 8;
$L__BB2_16:
	setp.eq.s32 	%p18, %r23, 0;
	@%p18 bra 	$L__BB2_22;
	and.b32  	%r26, %r36, 3;
	setp.lt.u32 	%p19, %r23, 4;
	@%p19 bra 	$L__BB2_19;
	add.s32 	%r95, %r103, %r13;
	mul.wide.u32 	%rd45, %r95, 4;
	add.s64 	%rd46, %rd2, %rd45;
	ld.global.f32 	%f83, [%rd46];
	add.s32 	%r96, %r103, %r14;
	mul.wide.s32 	%rd47, %r96, 4;
	add.s64 	%rd48, %rd1, %rd47;
	st.global.f32 	[%rd48], %f83;
	cvt.u64.u32 	%rd49, %r13;
	cvt.u64.u32 	%rd50, %r103;
	add.s64 	%rd51, %rd50, %rd49;
	shl.b64 	%rd52, %rd51, 2;
	add.s64 	%rd53, %rd2, %rd52;
	ld.global.f32 	%f84, [%rd53+4];
	st.global.f32 	[%rd48+4], %f84;
	ld.global.f32 	%f85, [%rd53+8];
	st.global.f32 	[%rd48+8], %f85;
	ld.global.f32 	%f86, [%rd53+12];
	st.global.f32 	[%rd48+12], %f86;
	add.s32 	%r103, %r103, 4;
$L__BB2_19:
	setp.eq.s32 	%p20, %r26, 0;
	@%p20 bra 	$L__BB2_22;
	add.s32 	%r106, %r103, %r14;
	add.s32 	%r97, %r103, %r13;
	mul.wide.u32 	%rd54, %r97, 4;
	add.s64 	%rd59, %rd2, %rd54;
	neg.s32 	%r105, %r26;
$L__BB2_21:
	.pragma "nounroll";
	mul.wide.s32 	%rd55, %r106, 4;
	add.s64 	%rd56, %rd1, %rd55;
	ld.global.f32 	%f87, [%rd59];
	st.global.f32 	[%rd56], %f87;
	add.s32 	%r106, %r106, 1;
	add.s64 	%rd59, %rd59, 4;
	add.s32 	%r105, %r105, 1;
	setp.ne.s32 	%p21, %r105, 0;
	@%p21 bra 	$L__BB2_21;
$L__BB2_22:
	ret;

}
	// .globl	_Z30voxel_sampling_grad_gpu_kerneliiiPKiPKfPf
.visible .entry _Z30voxel_sampling_grad_gpu_kerneliiiPKiPKfPf(
	.param .u32 _Z30voxel_sampling_grad_gpu_kerneliiiPKiPKfPf_param_0,
	.param .u32 _Z30voxel_sampling_grad_gpu_kerneliiiPKiPKfPf_param_1,
	.param .u32 _Z30voxel_sampling_grad_gpu_kerneliiiPKiPKfPf_param_2,
	.param .u64 .ptr .align 1 _Z30voxel_sampling_grad_gpu_kerneliiiPKiPKfPf_param_3,
	.param .u64 .ptr .align 1 _Z30voxel_sampling_grad_gpu_kerneliiiPKiPKfPf_param_4,
	.param .u64 .ptr .align 1 _Z30voxel_sampling_grad_gpu_kerneliiiPKiPKfPf_param_5
)
{
	.reg .pred 	%p<17>;
	.reg .b32 	%r<45>;
	.reg .b32 	%f<63>;
	.reg .b64 	%rd<45>;

	ld.param.u32 	%r25, [_Z30voxel_sampling_grad_gpu_kerneliiiPKiPKfPf_param_0];
	ld.param.u32 	%r23, [_Z30voxel_sampling_grad_gpu_kerneliiiPKiPKfPf_param_1];
	ld.param.u32 	%r24, [_Z30voxel_sampling_grad_gpu_kerneliiiPKiPKfPf_param_2];
	ld.param.u64 	%rd9, [_Z30voxel_sampling_grad_gpu_kerneliiiPKiPKfPf_param_4];
	ld.param.u64 	%rd10, [_Z30voxel_sampling_grad_gpu_kerneliiiPKiPKfPf_param_5];
	cvta.to.global.u64 	%rd1, %rd10;
	cvta.to.global.u64 	%rd2, %rd9;
	mov.u32 	%r26, %tid.x;
	mov.u32 	%r27, %ctaid.x;
	mov.u32 	%r28, %ntid.x;
	mad.lo.s32 	%r1, %r27, %r28, %r26;
	setp.ge.s32 	%p1, %r1, %r25;
	setp.lt.s32 	%p2, %r23, 1;
	or.pred  	%p3, %p1, %p2;
	@%p3 bra 	$L__BB3_17;
	mul.lo.s32 	%r2, %r23, %r1;
	and.b32  	%r3, %r24, 15;
	and.b32  	%r4, %r24, 7;
	and.b32  	%r5, %r24, 2147483632;
	and.b32  	%r6, %r24, 3;
	neg.s32 	%r7, %r5;
	mov.b32 	%r39, 0;
$L__BB3_2:
	ld.param.u64 	%rd43, [_Z30voxel_sampling_grad_gpu_kerneliiiPKiPKfPf_param_3];
	setp.lt.s32 	%p4, %r24, 1;
	add.s32 	%r9, %r39, %r2;
	cvta.to.global.u64 	%rd11, %rd43;
	mul.wide.s32 	%rd12, %r9, 4;
	add.s64 	%rd13, %rd11, %rd12;
	ld.global.u32 	%r10, [%rd13];
	setp.lt.s32 	%p5, %r10, 0;
	or.pred  	%p6, %p5, %p4;
	@%p6 bra 	$L__BB3_16;
	setp.lt.u32 	%p7, %r24, 16;
	mul.lo.s32 	%r11, %r10, %r24;
	mul.lo.s32 	%r12, %r9, %r24;
	mov.b32 	%r43, 0;
	@%p7 bra 	$L__BB3_6;
	mul.wide.u32 	%rd14, %r11, 4;
	add.s64 	%rd15, %rd1, %rd14;
	add.s64 	%rd44, %rd15, 32;
	mov.u32 	%r40, %r12;
	mov.u32 	%r41, %r7;
$L__BB3_5:
	.pragma "nounroll";
	mul.wide.s32 	%rd16, %r40, 4;
	add.s64 	%rd17, %rd2, %rd16;
	ld.global.f32 	%f1, [%rd17];
	atom.global.add.f32 	%f2, [%rd44+-32], %f1;
	ld.global.f32 	%f3, [%rd17+4];
	atom.global.add.f32 	%f4, [%rd44+-28], %f3;
	ld.global.f32 	%f5, [%rd17+8];
	atom.global.add.f32 	%f6, [%rd44+-24], %f5;
	ld.global.f32 	%f7, [%rd17+12];
	atom.global.add.f32 	%f8, [%rd44+-20], %f7;
	ld.global.f32 	%f9, [%rd17+16];
	atom.global.add.f32 	%f10, [%rd44+-16], %f9;
	ld.global.f32 	%f11, [%rd17+20];
	atom.global.add.f32 	%f12, [%rd44+-12], %f11;
	ld.global.f32 	%f13, [%rd17+24];
	atom.global.add.f32 	%f14, [%rd44+-8], %f13;
	ld.global.f32 	%f15, [%rd17+28];
	atom.global.add.f32 	%f16, [%rd44+-4], %f15;
	ld.global.f32 	%f17, [%rd17+32];
	atom.global.add.f32 	%f18, [%rd44], %f17;
	ld.global.f32 	%f19, [%rd17+36];
	atom.global.add.f32 	%f20, [%rd44+4], %f19;
	ld.global.f32 	%f21, [%rd17+40];
	atom.global.add.f32 	%f22, [%rd44+8], %f21;
	ld.global.f32 	%f23, [%rd17+44];
	atom.global.add.f32 	%f24, [%rd44+12], %f23;
	ld.global.f32 	%f25, [%rd17+48];
	atom.global.add.f32 	%f26, [%rd44+16], %f25;
	ld.global.f32 	%f27, [%rd17+52];
	atom.global.add.f32 	%f28, [%rd44+20], %f27;
	ld.global.f32 	%f29, [%rd17+56];
	atom.global.add.f32 	%f30, [%rd44+24], %f29;
	ld.global.f32 	%f31, [%rd17+60];
	atom.global.add.f32 	%f32, [%rd44+28], %f31;
	add.s32 	%r41, %r41, 16;
	add.s64 	%rd44, %rd44, 64;
	add.s32 	%r40, %r40, 16;
	setp.ne.s32 	%p8, %r41, 0;
	mov.u32 	%r43, %r5;
	@%p8 bra 	$L__BB3_5;
$L__BB3_6:
	setp.eq.s32 	%p9, %r3, 0;
	@%p9 bra 	$L__BB3_16;
	add.s32 	%r31, %r3, -1;
	setp.lt.u32 	%p10, %r31, 7;
	@%p10 bra 	$L__BB3_9;
	add.s32 	%r32, %r43, %r11;
	mul.wide.u32 	%rd18, %r32, 4;
	add.s64 	%rd19, %rd1, %rd18;
	add.s32 	%r33, %r43, %r12;
	mul.wide.s32 	%rd20, %r33, 4;
	add.s64 	%rd21, %rd2, %rd20;
	ld.global.f32 	%f33, [%rd21];
	atom.global.add.f32 	%f34, [%rd19], %f33;
	cvt.u64.u32 	%rd22, %r11;
	cvt.u64.u32 	%rd23, %r43;
	add.s64 	%rd24, %rd23, %rd22;
	shl.b64 	%rd25, %rd24, 2;
	add.s64 	%rd26, %rd1, %rd25;
	ld.global.f32 	%f35, [%rd21+4];
	atom.global.add.f32 	%f36, [%rd26+4], %f35;
	ld.global.f32 	%f37, [%rd21+8];
	atom.global.add.f32 	%f38, [%rd26+8], %f37;
	ld.global.f32 	%f39, [%rd21+12];
	atom.global.add.f32 	%f40, [%rd26+12], %f39;
	ld.global.f32 	%f41, [%rd21+16];
	atom.global.add.f32 	%f42, [%rd26+16], %f41;
	ld.global.f32 	%f43, [%rd21+20];
	atom.global.add.f32 	%f44, [%rd26+20], %f43;
	ld.global.f32 	%f45, [%rd21+24];
	atom.global.add.f32 	%f46, [%rd26+24], %f45;
	ld.global.f32 	%f47, [%rd21+28];
	atom.global.add.f32 	%f48, [%rd26+28], %f47;
	add.s32 	%r43, %r43, 8;
$L__BB3_9:
	setp.eq.s32 	%p11, %r4, 0;
	@%p11 bra 	$L__BB3_16;
	add.s32 	%r34, %r4, -1;
	setp.lt.u32 	%p12, %r34, 3;
	@%p12 bra 	$L__BB3_12;
	add.s32 	%r35, %r43, %r11;
	mul.wide.u32 	%rd27, %r35, 4;
	add.s64 	%rd28, %rd1, %rd27;
	add.s32 	%r36, %r43, %r12;
	mul.wide.s32 	%rd29, %r36, 4;
	add.s64 	%rd30, %rd2, %rd29;
	ld.global.f32 	%f49, [%rd30];
	atom.global.add.f32 	%f50, [%rd28], %f49;
	cvt.u64.u32 	%rd31, %r11;
	cvt.u64.u32 	%rd32, %r43;
	add.s64 	%rd33, %rd32, %rd31;
	shl.b64 	%rd34, %rd33, 2;
	add.s64 	%rd35, %rd1, %rd34;
	ld.global.f32 	%f51, [%rd30+4];
	atom.global.add.f32 	%f52, [%rd35+4], %f51;
	ld.global.f32 	%f53, [%rd30+8];
	atom.global.add.f32 	%f54, [%rd35+8], %f53;
	ld.global.f32 	%f55, [%rd30+12];
	atom.global.add.f32 	%f56, [%rd35+12], %f55;
	add.s32 	%r43, %r43, 4;
$L__BB3_12:
	setp.eq.s32 	%p13, %r6, 0;
	@%p13 bra 	$L__BB3_16;
	setp.eq.s32 	%p14, %r6, 1;
	add.s32 	%r37, %r43, %r11;
	mul.wide.u32 	%rd36, %r37, 4;
	add.s64 	%rd37, %rd1, %rd36;
	add.s32 	%r38, %r43, %r12;
	mul.wide.s32 	%rd38, %r38, 4;
	add.s64 	%rd6, %rd2, %rd38;
	ld.global.f32 	%f57, [%rd6];
	atom.global.add.f32 	%f58, [%rd37], %f57;
	@%p14 bra 	$L__BB3_16;
	setp.eq.s32 	%p15, %r6, 2;
	cvt.u64.u32 	%rd39, %r11;
	cvt.u64.u32 	%rd40, %r43;
	add.s64 	%rd41, %rd40, %rd39;
	shl.b64 	%rd42, %rd41, 2;
	add.s64 	%rd7, %rd1, %rd42;
	ld.global.f32 	%f59, [%rd6+4];
	atom.global.add.f32 	%f60, [%rd7+4], %f59;
	@%p15 bra 	$L__BB3_16;
	ld.global.f32 	%f61, [%rd6+8];
	atom.global.add.f32 	%f62, [%rd7+8], %f61;
$L__BB3_16:
	add.s32 	%r39, %r39, 1;
	setp.ne.s32 	%p16, %r39, %r23;
	@%p16 bra 	$L__BB3_2;
$L__BB3_17:
	ret;

}


// ===== COMPILED SASS (sm_100) =====

	.target	sm_100

	.elftype	@"ET_EXEC"


//--------------------- .note.nv.tkinfo           --------------------------
	.section	.note.nv.tkinfo,"",@"SHT_NOTE"
	.sectionflags	@"SHF_NOTE_NV_TKINFO"
	.tkinfo
        /*0018*/ 	.word	0x00000002
        /*0030*/ 	.string	""
        /*0030*/ 	.string	"ptxas"
        /*0030*/ 	.string	"Cuda compilation tools, release 13.0, V13.0.88"
        /*0030*/ 	.string	"Build cuda_13.0.r13.0/compiler.36424714_0"
        /*0030*/ 	.string	"-arch sm_100 -m 64 "



//--------------------- .note.nv.cuinfo           --------------------------
	.section	.note.nv.cuinfo,"",@"SHT_NOTE"
	.sectionflags	@"SHF_NOTE_NV_CUINFO"
        /*0018*/ 	.short	0x0002
        /*001a*/ 	.short	0x0064
        /*001c*/ 	.short	0x0082
	.zero		2


//--------------------- .nv.info                  --------------------------
	.section	.nv.info,"",@"SHT_CUDA_INFO"
	.align	4


	//----- nvinfo : EIATTR_REGCOUNT
	.align		4
        /*0000*/ 	.byte	0x04, 0x2f
        /*0002*/ 	.short	(.L_1 - .L_0)
	.align		4
.L_0:
        /*0004*/ 	.word	index@(_Z22output_init_gpu_kerneliiifiPfPi)
        /*0008*/ 	.word	0x0000000e


	//----- nvinfo : EIATTR_FRAME_SIZE
	.align		4
.L_1:
        /*000c*/ 	.byte	0x04, 0x11
        /*000e*/ 	.short	(.L_3 - .L_2)
	.align		4
.L_2:
        /*0010*/ 	.word	index@(_Z22output_init_gpu_kerneliiifiPfPi)
        /*0014*/ 	.word	0x00000000


	//----- nvinfo : EIATTR_REGCOUNT
	.align		4
.L_3:
        /*0018*/ 	.byte	0x04, 0x2f
        /*001a*/ 	.short	(.L_5 - .L_4)
	.align		4
.L_4:
        /*001c*/ 	.word	index@(_Z27grid_buffer_init_gpu_kerneliifiiiPKfPiS1_)
        /*0020*/ 	.word	0x00000013


	//----- nvinfo : EIATTR_FRAME_SIZE
	.align		4
.L_5:
        /*0024*/ 	.byte	0x04, 0x11
        /*0026*/ 	.short	(.L_7 - .L_6)
	.align		4
.L_6:
        /*0028*/ 	.word	index@($__internal_2_$__cuda_sm3x_div_rn_noftz_f32_slowpath)
        /*002c*/ 	.word	0x00000000


	//----- nvinfo : EIATTR_FRAME_SIZE
	.align		4
.L_7:
        /*0030*/ 	.byte	0x04, 0x11
        /*0032*/ 	.short	(.L_9 - .L_8)
	.align		4
.L_8:
        /*0034*/ 	.word	index@(_Z27grid_buffer_init_gpu_kerneliifiiiPKfPiS1_)
        /*0038*/ 	.word	0x00000000


	//----- nvinfo : EIATTR_REGCOUNT
	.align		4
.L_9:
        /*003c*/ 	.byte	0x04, 0x2f
        /*003e*/ 	.short	(.L_11 - .L_10)
	.align		4
.L_10:
        /*0040*/ 	.word	index@(_Z25voxel_sampling_gpu_kerneliiiiiiifPKfS0_S0_PiS1_PfS1_)
        /*0044*/ 	.word	0x00000020


	//----- nvinfo : EIATTR_FRAME_SIZE
	.align		4
.L_11:
        /*0048*/ 	.byte	0x04, 0x11
        /*004a*/ 	.short	(.L_13 - .L_12)
	.align		4
.L_12:
        /*004c*/ 	.word	index@($__internal_1_$__cuda_sm3x_div_rn_noftz_f32_slowpath)
        /*0050*/ 	.word	0x00000000


	//----- nvinfo : EIATTR_FRAME_SIZE
	.align		4
.L_13:
        /*0054*/ 	.byte	0x04, 0x11
        /*0056*/ 	.short	(.L_15 - .L_14)
	.align		4
.L_14:
        /*0058*/ 	.word	index@($__internal_0_$__cuda_sm20_div_rn_f64_full)
        /*005c*/ 	.word	0x00000000


	//----- nvinfo : EIATTR_FRAME_SIZE
	.align		4
.L_15:
        /*0060*/ 	.byte	0x04, 0x11
        /*0062*/ 	.short	(.L_17 - .L_16)
	.align		4
.L_16:
        /*0064*/ 	.word	index@(_Z25voxel_sampling_gpu_kerneliiiiiiifPKfS0_S0_PiS1_PfS1_)
        /*0068*/ 	.word	0x00000000


	//----- nvinfo : EIATTR_REGCOUNT
	.align		4
.L_17:
        /*006c*/ 	.byte	0x04, 0x2f
        /*006e*/ 	.short	(.L_19 - .L_18)
	.align		4
.L_18:
        /*0070*/ 	.word	index@(_Z30voxel_sampling_grad_gpu_kerneliiiPKiPKfPf)
        /*0074*/ 	.word	0x00000016


	//----- nvinfo : EIATTR_FRAME_SIZE
	.align		4
.L_19:
        /*0078*/ 	.byte	0x04, 0x11
        /*007a*/ 	.short	(.L_21 - .L_20)
	.align		4
.L_20:
        /*007c*/ 	.word	index@(_Z30voxel_sampling_grad_gpu_kerneliiiPKiPKfPf)
        /*0080*/ 	.word	0x00000000


	//----- nvinfo : EIATTR_MIN_STACK_SIZE
	.align		4
.L_21:
        /*0084*/ 	.byte	0x04, 0x12
        /*0086*/ 	.short	(.L_23 - .L_22)
	.align		4
.L_22:
        /*0088*/ 	.word	index@(_Z30voxel_sampling_grad_gpu_kerneliiiPKiPKfPf)
        /*008c*/ 	.word	0x00000000


	//----- nvinfo : EIATTR_MIN_STACK_SIZE
	.align		4
.L_23:
        /*0090*/ 	.byte	0x04, 0x12
        /*0092*/ 	.short	(.L_25 - .L_24)
	.align		4
.L_24:
        /*0094*/ 	.word	index@(_Z25voxel_sampling_gpu_kerneliiiiiiifPKfS0_S0_PiS1_PfS1_)
        /*0098*/ 	.word	0x00000000


	//----- nvinfo : EIATTR_MIN_STACK_SIZE
	.align		4
.L_25:
        /*009c*/ 	.byte	0x04, 0x12
        /*009e*/ 	.short	(.L_27 - .L_26)
	.align		4
.L_26:
        /*00a0*/ 	.word	index@(_Z27grid_buffer_init_gpu_kerneliifiiiPKfPiS1_)
        /*00a4*/ 	.word	0x00000000


	//----- nvinfo : EIATTR_MIN_STACK_SIZE
	.align		4
.L_27:
        /*00a8*/ 	.byte	0x04, 0x12
        /*00aa*/ 	.short	(.L_29 - .L_28)
	.align		4
.L_28:
        /*00ac*/ 	.word	index@(_Z22output_init_gpu_kerneliiifiPfPi)
        /*00b0*/ 	.word	0x00000000
.L_29:


//--------------------- .nv.compat                --------------------------
	.section	.nv.compat,"",@"SHT_CUDA_COMPAT_INFO"
	.align	4
        /*0000*/ 	.byte	0x02, 0x09, 0x00, 0x00, 0x02, 0x02, 0x01, 0x00, 0x02, 0x05, 0x05, 0x00, 0x03, 0x07, 0x01, 0x01
        /*0010*/ 	.byte	0x02, 0x03, 0x00, 0x00, 0x02, 0x06, 0x01, 0x00, 0x04, 0x0b, 0x08, 0x00, 0x01, 0x00, 0x00, 0x00
        /*0020*/ 	.byte	0x00, 0x00, 0x00, 0x00


//--------------------- .nv.info._Z30voxel_sampling_grad_gpu_kerneliiiPKiPKfPf --------------------------
	.section	.nv.info._Z30voxel_sampling_grad_gpu_kerneliiiPKiPKfPf,"",@"SHT_CUDA_INFO"
	.sectionflags	@""
	.align	4


	//----- nvinfo : EIATTR_CUDA_API_VERSION
	.align		4
        /*0000*/ 	.byte	0x04, 0x37
        /*0002*/ 	.short	(.L_31 - .L_30)
.L_30:
        /*0004*/ 	.word	0x00000082


	//----- nvinfo : EIATTR_KPARAM_INFO
	.align		4
.L_31:
        /*0008*/ 	.byte	0x04, 0x17
        /*000a*/ 	.short	(.L_33 - .L_32)
.L_32:
        /*000c*/ 	.word	0x00000000
        /*0010*/ 	.short	0x0005
        /*0012*/ 	.short	0x0020
        /*0014*/ 	.byte	0x00, 0xf5, 0x21, 0x00


	//----- nvinfo : EIATTR_KPARAM_INFO
	.align		4
.L_33:
        /*0018*/ 	.byte	0x04, 0x17
        /*001a*/ 	.short	(.L_35 - .L_34)
.L_34:
        /*001c*/ 	.word	0x00000000
        /*0020*/ 	.short	0x0004
        /*0022*/ 	.short	0x0018
        /*0024*/ 	.byte	0x00, 0xf5, 0x21, 0x00


	//----- nvinfo : EIATTR_KPARAM_INFO
	.align		4
.L_35:
        /*0028*/ 	.byte	0x04, 0x17
        /*002a*/ 	.short	(.L_37 - .L_36)
.L_36:
        /*002c*/ 	.word	0x00000000
        /*0030*/ 	.short	0x0003
        /*0032*/ 	.short	0x0010
        /*0034*/ 	.byte	0x00, 0xf5, 0x21, 0x00


	//----- nvinfo : EIATTR_KPARAM_INFO
	.align		4
.L_37:
        /*0038*/ 	.byte	0x04, 0x17
        /*003a*/ 	.short	(.L_39 - .L_38)
.L_38:
        /*003c*/ 	.word	0x00000000
        /*0040*/ 	.short	0x0002
        /*0042*/ 	.short	0x0008
        /*0044*/ 	.byte	0x00, 0xf0, 0x11, 0x00


	//----- nvinfo : EIATTR_KPARAM_INFO
	.align		4
.L_39:
        /*0048*/ 	.byte	0x04, 0x17
        /*004a*/ 	.short	(.L_41 - .L_40)
.L_40:
        /*004c*/ 	.word	0x00000000
        /*0050*/ 	.short	0x0001
        /*0052*/ 	.short	0x0004
        /*0054*/ 	.byte	0x00, 0xf0, 0x11, 0x00


	//----- nvinfo : EIATTR_KPARAM_INFO
	.align		4
.L_41:
        /*0058*/ 	.byte	0x04, 0x17
        /*005a*/ 	.short	(.L_43 - .L_42)
.L_42:
        /*005c*/ 	.word	0x00000000
        /*0060*/ 	.short	0x0000
        /*0062*/ 	.short	0x0000
        /*0064*/ 	.byte	0x00, 0xf0, 0x11, 0x00


	//----- nvinfo : EIATTR_SPARSE_MMA_MASK
	.align		4
.L_43:
        /*0068*/ 	.byte	0x03, 0x50
        /*006a*/ 	.short	0x0000


	//----- nvinfo : EIATTR_MAXREG_COUNT
	.align		4
        /*006c*/ 	.byte	0x03, 0x1b
        /*006e*/ 	.short	0x00ff


	//----- nvinfo : EIATTR_MERCURY_ISA_VERSION
	.align		4
        /*0070*/ 	.byte	0x03, 0x5f
        /*0072*/ 	.short	0x0101


	//----- nvinfo : EIATTR_VRC_CTA_INIT_COUNT
	.align		4
        /*0074*/ 	.byte	0x02, 0x4a
	.zero		1
	.zero		1


	//----- nvinfo : EIATTR_EXIT_INSTR_OFFSETS
	.align		4
        /*0078*/ 	.byte	0x04, 0x1c
        /*007a*/ 	.short	(.L_45 - .L_44)


	//   ....[0]....
.L_44:
        /*007c*/ 	.word	0x00000080


	//   ....[1]....
        /*0080*/ 	.word	0x00000a60


	//----- nvinfo : EIATTR_CRS_STACK_SIZE
	.align		4
.L_45:
        /*0084*/ 	.byte	0x04, 0x1e
        /*0086*/ 	.short	(.L_47 - .L_46)
.L_46:
        /*0088*/ 	.word	0x00000000


	//----- nvinfo : EIATTR_CBANK_PARAM_SIZE
	.align		4
.L_47:
        /*008c*/ 	.byte	0x03, 0x19
        /*008e*/ 	.short	0x0028


	//----- nvinfo : EIATTR_PARAM_CBANK
	.align		4
        /*0090*/ 	.byte	0x04, 0x0a
        /*0092*/ 	.short	(.L_49 - .L_48)
	.align		4
.L_48:
        /*0094*/ 	.word	index@(.nv.constant0._Z30voxel_sampling_grad_gpu_kerneliiiPKiPKfPf)
        /*0098*/ 	.short	0x0380
        /*009a*/ 	.short	0x0028


	//----- nvinfo : EIATTR_SW_WAR
	.align		4
.L_49:
        /*009c*/ 	.byte	0x04, 0x36
        /*009e*/ 	.short	(.L_51 - .L_50)
.L_50:
        /*00a0*/ 	.word	0x00000008
.L_51:


//--------------------- .nv.info._Z25voxel_sampling_gpu_kerneliiiiiiifPKfS0_S0_PiS1_PfS1_ --------------------------
	.section	.nv.info._Z25voxel_sampling_gpu_kerneliiiiiiifPKfS0_S0_PiS1_PfS1_,"",@"SHT_CUDA_INFO"
	.sectionflags	@""
	.align	4


	//----- nvinfo : EIATTR_CUDA_API_VERSION
	.align		4
        /*0000*/ 	.byte	0x04, 0x37
        /*0002*/ 	.short	(.L_53 - .L_52)
.L_52:
        /*0004*/ 	.word	0x00000082


	//----- nvinfo : EIATTR_KPARAM_INFO
	.align		4
.L_53:
        /*0008*/ 	.byte	0x04, 0x17
        /*000a*/ 	.short	(.L_55 - .L_54)
.L_54:
        /*000c*/ 	.word	0x00000000
        /*0010*/ 	.short	0x000e
        /*0012*/ 	.short	0x0050
        /*0014*/ 	.byte	0x00, 0xf5, 0x21, 0x00


	//----- nvinfo : EIATTR_KPARAM_INFO
	.align		4
.L_55:
        /*0018*/ 	.byte	0x04, 0x17
        /*001a*/ 	.short	(.L_57 - .L_56)
.L_56:
        /*001c*/ 	.word	0x00000000
        /*0020*/ 	.short	0x000d
        /*0022*/ 	.short	0x0048
        /*0024*/ 	.byte	0x00, 0xf5, 0x21, 0x00


	//----- nvinfo : EIATTR_KPARAM_INFO
	.align		4
.L_57:
        /*0028*/ 	.byte	0x04, 0x17
        /*002a*/ 	.short	(.L_59 - .L_58)
.L_58:
        /*002c*/ 	.word	0x00000000
        /*0030*/ 	.short	0x000c
        /*0032*/ 	.short	0x0040
        /*0034*/ 	.byte	0x00, 0xf5, 0x21, 0x00


	//----- nvinfo : EIATTR_KPARAM_INFO
	.align		4
.L_59:
        /*0038*/ 	.byte	0x04, 0x17
        /*003a*/ 	.short	(.L_61 - .L_60)
.L_60:
        /*003c*/ 	.word	0x00000000
        /*0040*/ 	.short	0x000b
        /*0042*/ 	.short	0x0038
        /*0044*/ 	.byte	0x00, 0xf5, 0x21, 0x00


	//----- nvinfo : EIATTR_KPARAM_INFO
	.align		4
.L_61:
        /*0048*/ 	.byte	0x04, 0x17
        /*004a*/ 	.short	(.L_63 - .L_62)
.L_62:
        /*004c*/ 	.word	0x00000000
        /*0050*/ 	.short	0x000a
        /*0052*/ 	.short	0x0030
        /*0054*/ 	.byte	0x00, 0xf5, 0x21, 0x00


	//----- nvinfo : EIATTR_KPARAM_INFO
	.align		4
.L_63:
        /*0058*/ 	.byte	0x04, 0x17
        /*005a*/ 	.short	(.L_65 - .L_64)
.L_64:
        /*005c*/ 	.word	0x00000000
        /*0060*/ 	.short	0x0009
        /*0062*/ 	.short	0x0028
        /*0064*/ 	.byte	0x00, 0xf5, 0x21, 0x00


	//----- nvinfo : EIATTR_KPARAM_INFO
	.align		4
.L_65:
        /*0068*/ 	.byte	0x04, 0x17
        /*006a*/ 	.short	(.L_67 - .L_66)
.L_66:
        /*006c*/ 	.word	0x00000000
        /*0070*/ 	.short	0x0008
        /*0072*/ 	.short	0x0020
        /*0074*/ 	.byte	0x00, 0xf5, 0x21, 0x00


	//----- nvinfo : EIATTR_KPARAM_INFO
	.align		4
.L_67:
        /*0078*/ 	.byte	0x04, 0x17
        /*007a*/ 	.short	(.L_69 - .L_68)
.L_68:
        /*007c*/ 	.word	0x00000000
        /*0080*/ 	.short	0x0007
        /*0082*/ 	.short	0x001c
        /*0084*/ 	.byte	0x00, 0xf0, 0x11, 0x00


	//----- nvinfo : EIATTR_KPARAM_INFO
	.align		4
.L_69:
        /*0088*/ 	.byte	0x04, 0x17
        /*008a*/ 	.short	(.L_71 - .L_70)
.L_70:
        /*008c*/ 	.word	0x00000000
        /*0090*/ 	.short	0x0006
        /*0092*/ 	.short	0x0018
        /*0094*/ 	.byte	0x00, 0xf0, 0x11, 0x00


	//----- nvinfo : EIATTR_KPARAM_INFO
	.align		4
.L_71:
        /*0098*/ 	.byte	0x04, 0x17
        /*009a*/ 	.short	(.L_73 - .L_72)
.L_72:
        /*009c*/ 	.word	0x00000000
        /*00a0*/ 	.short	0x0005
        /*00a2*/ 	.short	0x0014
        /*00a4*/ 	.byte	0x00, 0xf0, 0x11, 0x00


	//----- nvinfo : EIATTR_KPARAM_INFO
	.align		4
.L_73:
        /*00a8*/ 	.byte	0x04, 0x17
        /*00aa*/ 	.short	(.L_75 - .L_74)
.L_74:
        /*00ac*/ 	.word	0x00000000
        /*00b0*/ 	.short	0x0004
        /*00b2*/ 	.short	0x0010
        /*00b4*/ 	.byte	0x00, 0xf0, 0x11, 0x00


	//----- nvinfo : EIATTR_KPARAM_INFO
	.align		4
.L_75:
        /*00b8*/ 	.byte	0x04, 0x17
        /*00ba*/ 	.short	(.L_77 - .L_76)
.L_76:
        /*00bc*/ 	.word	0x00000000
        /*00c0*/ 	.short	0x0003
        /*00c2*/ 	.short	0x000c
        /*00c4*/ 	.byte	0x00, 0xf0, 0x11, 0x00


	//----- nvinfo : EIATTR_KPARAM_INFO
	.align		4
.L_77:
        /*00c8*/ 	.byte	0x04, 0x17
        /*00ca*/ 	.short	(.L_79 - .L_78)
.L_78:
        /*00cc*/ 	.word	0x00000000
        /*00d0*/ 	.short	0x0002
        /*00d2*/ 	.short	0x0008
        /*00d4*/ 	.byte	0x00, 0xf0, 0x11, 0x00


	//----- nvinfo : EIATTR_KPARAM_INFO
	.align		4
.L_79:
        /*00d8*/ 	.byte	0x04, 0x17
        /*00da*/ 	.short	(.L_81 - .L_80)
.L_80:
        /*00dc*/ 	.word	0x00000000
        /*00e0*/ 	.short	0x0001
        /*00e2*/ 	.short	0x0004
        /*00e4*/ 	.byte	0x00, 0xf0, 0x11, 0x00


	//----- nvinfo : EIATTR_KPARAM_INFO
	.align		4
.L_81:
        /*00e8*/ 	.byte	0x04, 0x17
        /*00ea*/ 	.short	(.L_83 - .L_82)
.L_82:
        /*00ec*/ 	.word	0x00000000
        /*00f0*/ 	.short	0x0000
        /*00f2*/ 	.short	0x0000
        /*00f4*/ 	.byte	0x00, 0xf0, 0x11, 0x00


	//----- nvinfo : EIATTR_SPARSE_MMA_MASK
	.align		4
.L_83:
        /*00f8*/ 	.byte	0x03, 0x50
        /*00fa*/ 	.short	0x0000


	//----- nvinfo : EIATTR_MAXREG_COUNT
	.align		4
        /*00fc*/ 	.byte	0x03, 0x1b
        /*00fe*/ 	.short	0x00ff


	//----- nvinfo : EIATTR_MERCURY_ISA_VERSION
	.align		4
        /*0100*/ 	.byte	0x03, 0x5f
        /*0102*/ 	.short	0x0101


	//----- nvinfo : EIATTR_VRC_CTA_INIT_COUNT
	.align		4
        /*0104*/ 	.byte	0x02, 0x4a
	.zero		1
	.zero		1


	//----- nvinfo : EIATTR_EXIT_INSTR_OFFSETS
	.align		4
        /*0108*/ 	.byte	0x04, 0x1c
        /*010a*/ 	.short	(.L_85 - .L_84)


	//   ....[0]....
.L_84:
        /*010c*/ 	.word	0x000000d0


	//   ....[1]....
        /*0110*/ 	.word	0x00000e00


	//   ....[2]....
        /*0114*/ 	.word	0x00000f60


	//   ....[3]....
        /*0118*/ 	.word	0x00001850


	//   ....[4]....
        /*011c*/ 	.word	0x00001890


	//   ....[5]....
        /*0120*/ 	.word	0x00001c60


	//   ....[6]....
        /*0124*/ 	.word	0x00001e70


	//   ....[7]....
        /*0128*/ 	.word	0x00002000


	//   ....[8]....
        /*012c*/ 	.word	0x00002120


	//----- nvinfo : EIATTR_CRS_STACK_SIZE
	.align		4
.L_85:
        /*0130*/ 	.byte	0x04, 0x1e
        /*0132*/ 	.short	(.L_87 - .L_86)
.L_86:
        /*0134*/ 	.word	0x00000000


	//----- nvinfo : EIATTR_CBANK_PARAM_SIZE
	.align		4
.L_87:
        /*0138*/ 	.byte	0x03, 0x19
        /*013a*/ 	.short	0x0058


	//----- nvinfo : EIATTR_PARAM_CBANK
	.align		4
        /*013c*/ 	.byte	0x04, 0x0a
        /*013e*/ 	.short	(.L_89 - .L_88)
	.align		4
.L_88:
        /*0140*/ 	.word	index@(.nv.constant0._Z25voxel_sampling_gpu_kerneliiiiiiifPKfS0_S0_PiS1_PfS1_)
        /*0144*/ 	.short	0x0380
        /*0146*/ 	.short	0x0058


	//----- nvinfo : EIATTR_SW_WAR
	.align		4
.L_89:
        /*0148*/ 	.byte	0x04, 0x36
        /*014a*/ 	.short	(.L_91 - .L_90)
.L_90:
        /*014c*/ 	.word	0x00000008
.L_91:


//--------------------- .nv.info._Z27grid_buffer_init_gpu_kerneliifiiiPKfPiS1_ --------------------------
	.section	.nv.info._Z27grid_buffer_init_gpu_kerneliifiiiPKfPiS1_,"",@"SHT_CUDA_INFO"
	.sectionflags	@""
	.align	4


	//----- nvinfo : EIATTR_CUDA_API_VERSION
	.align		4
        /*0000*/ 	.byte	0x04, 0x37
        /*0002*/ 	.short	(.L_93 - .L_92)
.L_92:
        /*0004*/ 	.word	0x00000082


	//----- nvinfo : EIATTR_KPARAM_INFO
	.align		4
.L_93:
        /*0008*/ 	.byte	0x04, 0x17
        /*000a*/ 	.short	(.L_95 - .L_94)
.L_94:
        /*000c*/ 	.word	0x00000000
        /*0010*/ 	.short	0x0008
        /*0012*/ 	.short	0x0028
        /*0014*/ 	.byte	0x00, 0xf5, 0x21, 0x00


	//----- nvinfo : EIATTR_KPARAM_INFO
	.align		4
.L_95:
        /*0018*/ 	.byte	0x04, 0x17
        /*001a*/ 	.short	(.L_97 - .L_96)
.L_96:
        /*001c*/ 	.word	0x00000000
        /*0020*/ 	.short	0x0007
        /*0022*/ 	.short	0x0020
        /*0024*/ 	.byte	0x00, 0xf5, 0x21, 0x00


	//----- nvinfo : EIATTR_KPARAM_INFO
	.align		4
.L_97:
        /*0028*/ 	.byte	0x04, 0x17
        /*002a*/ 	.short	(.L_99 - .L_98)
.L_98:
        /*002c*/ 	.word	0x00000000
        /*0030*/ 	.short	0x0006
        /*0032*/ 	.short	0x0018
        /*0034*/ 	.byte	0x00, 0xf5, 0x21, 0x00


	//----- nvinfo : EIATTR_KPARAM_INFO
	.align		4
.L_99:
        /*0038*/ 	.byte	0x04, 0x17
        /*003a*/ 	.short	(.L_101 - .L_100)
.L_100:
        /*003c*/ 	.word	0x00000000
        /*0040*/ 	.short	0x0005
        /*0042*/ 	.short	0x0014
        /*0044*/ 	.byte	0x00, 0xf0, 0x11, 0x00


	//----- nvinfo : EIATTR_KPARAM_INFO
	.align		4
.L_101:
        /*0048*/ 	.byte	0x04, 0x17
        /*004a*/ 	.short	(.L_103 - .L_102)
.L_102:
        /*004c*/ 	.word	0x00000000
        /*0050*/ 	.short	0x0004
        /*0052*/ 	.short	0x0010
        /*0054*/ 	.byte	0x00, 0xf0, 0x11, 0x00


	//----- nvinfo : EIATTR_KPARAM_INFO
	.align		4
.L_103:
        /*0058*/ 	.byte	0x04, 0x17
        /*005a*/ 	.short	(.L_105 - .L_104)
.L_104:
        /*005c*/ 	.word	0x00000000
        /*0060*/ 	.short	0x0003
        /*0062*/ 	.short	0x000c
        /*0064*/ 	.byte	0x00, 0xf0, 0x11, 0x00


	//----- nvinfo : EIATTR_KPARAM_INFO
	.align		4
.L_105:
        /*0068*/ 	.byte	0x04, 0x17
        /*006a*/ 	.short	(.L_107 - .L_106)
.L_106:
        /*006c*/ 	.word	0x00000000
        /*0070*/ 	.short	0x0002
        /*0072*/ 	.short	0x0008
        /*0074*/ 	.byte	0x00, 0xf0, 0x11, 0x00


	//----- nvinfo : EIATTR_KPARAM_INFO
	.align		4
.L_107:
        /*0078*/ 	.byte	0x04, 0x17
        /*007a*/ 	.short	(.L_109 - .L_108)
.L_108:
        /*007c*/ 	.word	0x00000000
        /*0080*/ 	.short	0x0001
        /*0082*/ 	.short	0x0004
        /*0084*/ 	.byte	0x00, 0xf0, 0x11, 0x00


	//----- nvinfo : EIATTR_KPARAM_INFO
	.align		4
.L_109:
        /*0088*/ 	.byte	0x04, 0x17
        /*008a*/ 	.short	(.L_111 - .L_110)
.L_110:
        /*008c*/ 	.word	0x00000000
        /*0090*/ 	.short	0x0000
        /*0092*/ 	.short	0x0000
        /*0094*/ 	.byte	0x00, 0xf0, 0x11, 0x00


	//----- nvinfo : EIATTR_SPARSE_MMA_MASK
	.align		4
.L_111:
        /*0098*/ 	.byte	0x03, 0x50
        /*009a*/ 	.short	0x0000


	//----- nvinfo : EIATTR_MAXREG_COUNT
	.align		4
        /*009c*/ 	.byte	0x03, 0x1b
        /*009e*/ 	.short	0x00ff


	//----- nvinfo : EIATTR_MERCURY_ISA_VERSION
	.align		4
        /*00a0*/ 	.byte	0x03, 0x5f
        /*00a2*/ 	.short	0x0101


	//----- nvinfo : EIATTR_VRC_CTA_INIT_COUNT
	.align		4
        /*00a4*/ 	.byte	0x02, 0x4a
	.zero		1
	.zero		1


	//----- nvinfo : EIATTR_EXIT_INSTR_OFFSETS
	.align		4
        /*00a8*/ 	.byte	0x04, 0x1c
        /*00aa*/ 	.short	(.L_113 - .L_112)


	//   ....[0]....
.L_112:
        /*00ac*/ 	.word	0x00000070


	//   ....[1]....
        /*00b0*/ 	.word	0x000005d0


	//----- nvinfo : EIATTR_CRS_STACK_SIZE
	.align		4
.L_113:
        /*00b4*/ 	.byte	0x04, 0x1e
        /*00b6*/ 	.short	(.L_115 - .L_114)
.L_114:
        /*00b8*/ 	.word	0x00000000


	//----- nvinfo : EIATTR_CBANK_PARAM_SIZE
	.align		4
.L_115:
        /*00bc*/ 	.byte	0x03, 0x19
        /*00be*/ 	.short	0x0030


	//----- nvinfo : EIATTR_PARAM_CBANK
	.align		4
        /*00c0*/ 	.byte	0x04, 0x0a
        /*00c2*/ 	.short	(.L_117 - .L_116)
	.align		4
.L_116:
        /*00c4*/ 	.word	index@(.nv.constant0._Z27grid_buffer_init_gpu_kerneliifiiiPKfPiS1_)
        /*00c8*/ 	.short	0x0380
        /*00ca*/ 	.short	0x0030


	//----- nvinfo : EIATTR_SW_WAR
	.align		4
.L_117:
        /*00cc*/ 	.byte	0x04, 0x36
        /*00ce*/ 	.short	(.L_119 - .L_118)
.L_118:
        /*00d0*/ 	.word	0x00000008
.L_119:


//--------------------- .nv.info._Z22output_init_gpu_kerneliiifiPfPi --------------------------
	.section	.nv.info._Z22output_init_gpu_kerneliiifiPfPi,"",@"SHT_CUDA_INFO"
	.sectionflags	@""
	.align	4


	//----- nvinfo : EIATTR_CUDA_API_VERSION
	.align		4
        /*0000*/ 	.byte	0x04, 0x37
        /*0002*/ 	.short	(.L_121 - .L_120)
.L_120:
        /*0004*/ 	.word	0x00000082


	//----- nvinfo : EIATTR_KPARAM_INFO
	.align		4
.L_121:
        /*0008*/ 	.byte	0x04, 0x17
        /*000a*/ 	.short	(.L_123 - .L_122)
.L_122:
        /*000c*/ 	.word	0x00000000
        /*0010*/ 	.short	0x0006
        /*0012*/ 	.short	0x0020
        /*0014*/ 	.byte	0x00, 0xf5, 0x21, 0x00


	//----- nvinfo : EIATTR_KPARAM_INFO
	.align		4
.L_123:
        /*0018*/ 	.byte	0x04, 0x17
        /*001a*/ 	.short	(.L_125 - .L_124)
.L_124:
        /*001c*/ 	.word	0x00000000
        /*0020*/ 	.short	0x0005
        /*0022*/ 	.short	0x0018
        /*0024*/ 	.byte	0x00, 0xf5, 0x21, 0x00


	//----- nvinfo : EIATTR_KPARAM_INFO
	.align		4
.L_125:
        /*0028*/ 	.byte	0x04, 0x17
        /*002a*/ 	.short	(.L_127 - .L_126)
.L_126:
        /*002c*/ 	.word	0x00000000
        /*0030*/ 	.short	0x0004
        /*0032*/ 	.short	0x0010
        /*0034*/ 	.byte	0x00, 0xf0, 0x11, 0x00


	//----- nvinfo : EIATTR_KPARAM_INFO
	.align		4
.L_127:
        /*0038*/ 	.byte	0x04, 0x17
        /*003a*/ 	.short	(.L_129 - .L_128)
.L_128:
        /*003c*/ 	.word	0x00000000
        /*0040*/ 	.short	0x0003
        /*0042*/ 	.short	0x000c
        /*0044*/ 	.byte	0x00, 0xf0, 0x11, 0x00


	//----- nvinfo : EIATTR_KPARAM_INFO
	.align		4
.L_129:
        /*0048*/ 	.byte	0x04, 0x17
        /*004a*/ 	.short	(.L_131 - .L_130)
.L_130:
        /*004c*/ 	.word	0x00000000
        /*0050*/ 	.short	0x0002
        /*0052*/ 	.short	0x0008
        /*0054*/ 	.byte	0x00, 0xf0, 0x11, 0x00


	//----- nvinfo : EIATTR_KPARAM_INFO
	.align		4
.L_131:
        /*0058*/ 	.byte	0x04, 0x17
        /*005a*/ 	.short	(.L_133 - .L_132)
.L_132:
        /*005c*/ 	.word	0x00000000
        /*0060*/ 	.short	0x0001
        /*0062*/ 	.short	0x0004
        /*0064*/ 	.byte	0x00, 0xf0, 0x11, 0x00


	//----- nvinfo : EIATTR_KPARAM_INFO
	.align		4
.L_133:
        /*0068*/ 	.byte	0x04, 0x17
        /*006a*/ 	.short	(.L_135 - .L_134)
.L_134:
        /*006c*/ 	.word	0x00000000
        /*0070*/ 	.short	0x0000
        /*0072*/ 	.short	0x0000
        /*0074*/ 	.byte	0x00, 0xf0, 0x11, 0x00


	//----- nvinfo : EIATTR_SPARSE_MMA_MASK
	.align		4
.L_135:
        /*0078*/ 	.byte	0x03, 0x50
        /*007a*/ 	.short	0x0000


	//----- nvinfo : EIATTR_MAXREG_COUNT
	.align		4
        /*007c*/ 	.byte	0x03, 0x1b
        /*007e*/ 	.short	0x00ff


	//----- nvinfo : EIATTR_MERCURY_ISA_VERSION
	.align		4
        /*0080*/ 	.byte	0x03, 0x5f
        /*0082*/ 	.short	0x0101


	//----- nvinfo : EIATTR_VRC_CTA_INIT_COUNT
	.align		4
        /*0084*/ 	.byte	0x02, 0x4a
	.zero		1
	.zero		1


	//----- nvinfo : EIATTR_EXIT_INSTR_OFFSETS
	.align		4
        /*0088*/ 	.byte	0x04, 0x1c
        /*008a*/ 	.short	(.L_137 - .L_136)


	//   ....[0]....
.L_136:
        /*008c*/ 	.word	0x00000090


	//   ....[1]....
        /*0090*/ 	.word	0x00000110


	//   ....[2]....
        /*0094*/ 	.word	0x000002e0


	//   ....[3]....
        /*0098*/ 	.word	0x000003c0


	//   ....[4]....
        /*009c*/ 	.word	0x00000480


	//   ....[5]....
        /*00a0*/ 	.word	0x000004e0


	//----- nvinfo : EIATTR_CBANK_PARAM_SIZE
	.align		4
.L_137:
        /*00a4*/ 	.byte	0x03, 0x19
        /*00a6*/ 	.short	0x0028


	//----- nvinfo : EIATTR_PARAM_CBANK
	.align		4
        /*00a8*/ 	.byte	0x04, 0x0a
        /*00aa*/ 	.short	(.L_139 - .L_138)
	.align		4
.L_138:
        /*00ac*/ 	.word	index@(.nv.constant0._Z22output_init_gpu_kerneliiifiPfPi)
        /*00b0*/ 	.short	0x0380
        /*00b2*/ 	.short	0x0028


	//----- nvinfo : EIATTR_SW_WAR
	.align		4
.L_139:
        /*00b4*/ 	.byte	0x04, 0x36
        /*00b6*/ 	.short	(.L_141 - .L_140)
.L_140:
        /*00b8*/ 	.word	0x00000008
.L_141:


//--------------------- .nv.callgraph             --------------------------
	.section	.nv.callgraph,"",@"SHT_CUDA_CALLGRAPH"
	.align	4
	.sectionentsize	8
	.align		4
        /*0000*/ 	.word	0x00000000
	.align		4
        /*0004*/ 	.word	0xffffffff
	.align		4
        /*0008*/ 	.word	0x00000000
	.align		4
        /*000c*/ 	.word	0xfffffffe
	.align		4
        /*0010*/ 	.word	0x00000000
	.align		4
        /*0014*/ 	.word	0xfffffffd
	.align		4
        /*0018*/ 	.word	0x00000000
	.align		4
        /*001c*/ 	.word	0xfffffffc


//--------------------- .text._Z30voxel_sampling_grad_gpu_kerneliiiPKiPKfPf --------------------------
	.section	.text._Z30voxel_sampling_grad_gpu_kerneliiiPKiPKfPf,"ax",@progbits
	.align	128
        .global         _Z30voxel_sampling_grad_gpu_kerneliiiPKiPKfPf
        .type           _Z30voxel_sampling_grad_gpu_kerneliiiPKiPKfPf,@function
        .size           _Z30voxel_sampling_grad_gpu_kerneliiiPKiPKfPf,(.L_x_84 - _Z30voxel_sampling_grad_gpu_kerneliiiPKiPKfPf)
        .other          _Z30voxel_sampling_grad_gpu_kerneliiiPKiPKfPf,@"STO_CUDA_ENTRY STV_DEFAULT"
_Z30voxel_sampling_grad_gpu_kerneliiiPKiPKfPf:
.text._Z30voxel_sampling_grad_gpu_kerneliiiPKiPKfPf:
[----:B------:R-:W-:Y:S01]  /*0000*/  LDC R1, c[0x0][0x37c] ;  /* 0x0000df00ff017b82 */ /* 0x000fe20000000800 */
[----:B------:R-:W0:Y:S07]  /*0010*/  S2R R3, SR_TID.X ;  /* 0x0000000000037919 */ /* 0x000e2e0000002100 */
[----:B------:R-:W0:Y:S08]  /*0020*/  S2UR UR4, SR_CTAID.X ;  /* 0x00000000000479c3 */ /* 0x000e300000002500 */
[----:B------:R-:W0:Y:S08]  /*0030*/  LDC R0, c[0x0][0x360] ;  /* 0x0000d800ff007b82 */ /* 0x000e300000000800 */
[----:B------:R-:W1:Y:S01]  /*0040*/  LDC.64 R4, c[0x0][0x380] ;  /* 0x0000e000ff047b82 */ /* 0x000e620000000a00 */
[----:B0-----:R-:W-:Y:S01]  /*0050*/  IMAD R3, R0, UR4, R3 ;  /* 0x0000000400037c24 */ /* 0x001fe2000f8e0203 */
[----:B-1----:R-:W-:-:S04]  /*0060*/  ISETP.GE.AND P0, PT, R5, 0x1, PT ;  /* 0x000000010500780c */ /* 0x002fc80003f06270 */
[----:B------:R-:W-:-:S13]  /*0070*/  ISETP.GE.OR P0, PT, R3, R4, !P0 ;  /* 0x000000040300720c */ /* 0x000fda0004706670 */
[----:B------:R-:W-:Y:S05]  /*0080*/  @P0 EXIT ;  /* 0x000000000000094d */ /* 0x000fea0003800000 */
[----:B------:R-:W0:Y:S01]  /*0090*/  LDCU UR7, c[0x0][0x388] ;  /* 0x00007100ff0777ac */ /* 0x000e220008000800 */
[----:B------:R-:W1:Y:S01]  /*00a0*/  LDCU.64 UR12, c[0x0][0x358] ;  /* 0x00006b00ff0c77ac */ /* 0x000e620008000a00 */
[----:B------:R-:W-:Y:S01]  /*00b0*/  UMOV UR4, URZ ;  /* 0x000000ff00047c82 */ /* 0x000fe20008000000 */
[----:B0-----:R-:W-:Y:S02]  /*00c0*/  ULOP3.LUT UR6, UR7, 0x7ffffff0, URZ, 0xc0, !UPT ;  /* 0x7ffffff007067892 */ /* 0x001fe4000f8ec0ff */
[----:B------:R-:W-:Y:S02]  /*00d0*/  ULOP3.LUT UR9, UR7, 0xf, URZ, 0xc0, !UPT ;  /* 0x0000000f07097892 */ /* 0x000fe4000f8ec0ff */
[----:B------:R-:W-:Y:S02]  /*00e0*/  ULOP3.LUT UR10, UR7, 0x7, URZ, 0xc0, !UPT ;  /* 0x00000007070a7892 */ /* 0x000fe4000f8ec0ff */
[----:B------:R-:W-:Y:S02]  /*00f0*/  ULOP3.LUT UR7, UR7, 0x3, URZ, 0xc0, !UPT ;  /* 0x0000000307077892 */ /* 0x000fe4000f8ec0ff */
[----:B-1----:R-:W-:-:S12]  /*0100*/  UIADD3 UR8, UPT, UPT, -UR6, URZ, URZ ;  /* 0x000000ff06087290 */ /* 0x002fd8000fffe1ff */
.L_x_6:
[----:B0-----:R-:W0:Y:S08]  /*0110*/  LDC R0, c[0x0][0x384] ;  /* 0x0000e100ff007b82 */ /* 0x001e300000000800 */
[----:B-1-34-:R-:W1:Y:S08]  /*0120*/  LDC.64 R4, c[0x0][0x390] ;  /* 0x0000e400ff047b82 */ /* 0x01ae700000000a00 */
[----:B--2---:R-:W2:Y:S01]  /*0130*/  LDC R2, c[0x0][0x388] ;  /* 0x0000e200ff027b82 */ /* 0x004ea20000000800 */
[----:B0-----:R-:W-:-:S04]  /*0140*/  IMAD R7, R3, R0, UR4 ;  /* 0x0000000403077e24 */ /* 0x001fc8000f8e0200 */
[----:B-1----:R-:W-:-:S06]  /*0150*/  IMAD.WIDE R4, R7, 0x4, R4 ;  /* 0x0000000407047825 */ /* 0x002fcc00078e0204 */
[----:B------:R-:W3:Y:S01]  /*0160*/  LDG.E R4, desc[UR12][R4.64] ;  /* 0x0000000c04047981 */ /* 0x000ee2000c1e1900 */
[----:B------:R-:W-:Y:S01]  /*0170*/  UIADD3 UR4, UPT, UPT, UR4, 0x1, URZ ;  /* 0x0000000104047890 */ /* 0x000fe2000fffe0ff */
[----:B--2---:R-:W-:Y:S01]  /*0180*/  ISETP.GE.AND P0, PT, R2, 0x1, PT ;  /* 0x000000010200780c */ /* 0x004fe20003f06270 */
[----:B------:R-:W-:Y:S04]  /*0190*/  BSSY.RECONVERGENT B0, `(.L_x_0) ;  /* 0x000008b000007945 */ /* 0x000fe80003800200 */
[----:B------:R-:W-:Y:S02]  /*01a0*/  ISETP.NE.AND P1, PT, R0, UR4, PT ;  /* 0x0000000400007c0c */ /* 0x000fe4000bf25270 */
[----:B---3--:R-:W-:-:S13]  /*01b0*/  ISETP.LT.OR P0, PT, R4, RZ, !P0 ;  /* 0x000000ff0400720c */ /* 0x008fda0004701670 */
[----:B------:R-:W-:Y:S05]  /*01c0*/  @P0 BRA `(.L_x_1) ;  /* 0x00000008001c0947 */ /* 0x000fea0003800000 */
[----:B------:R-:W-:Y:S01]  /*01d0*/  ISETP.GE.U32.AND P0, PT, R2, 0x10, PT ;  /* 0x000000100200780c */ /* 0x000fe20003f06070 */
[----:B------:R-:W-:Y:S01]  /*01e0*/  UMOV UR5, URZ ;  /* 0x000000ff00057c82 */ /* 0x000fe20008000000 */
[-C--:B------:R-:W-:Y:S02]  /*01f0*/  IMAD R0, R4, R2.reuse, RZ ;  /* 0x0000000204007224 */ /* 0x080fe400078e02ff */
[----:B------:R-:W-:-:S09]  /*0200*/  IMAD R2, R7, R2, RZ ;  /* 0x0000000207027224 */ /* 0x000fd200078e02ff */
[----:B------:R-:W-:Y:S05]  /*0210*/  @!P0 BRA `(.L_x_2) ;  /* 0x0000000000c48947 */ /* 0x000fea0003800000 */
[----:B------:R-:W0:Y:S01]  /*0220*/  LDC.64 R4, c[0x0][0x3a0] ;  /* 0x0000e800ff047b82 */ /* 0x000e220000000a00 */
[----:B------:R-:W-:Y:S01]  /*0230*/  IMAD.MOV.U32 R8, RZ, RZ, R2 ;  /* 0x000000ffff087224 */ /* 0x000fe200078e0002 */
[----:B------:R-:W-:Y:S01]  /*0240*/  UMOV UR5, UR8 ;  /* 0x0000000800057c82 */ /* 0x000fe20008000000 */
[----:B0-----:R-:W-:-:S03]  /*0250*/  IMAD.WIDE.U32 R4, R0, 0x4, R4 ;  /* 0x0000000400047825 */ /* 0x001fc600078e0004 */
[----:B------:R-:W-:-:S05]  /*0260*/  IADD3 R10, P0, PT, R4, 0x20, RZ ;  /* 0x00000020040a7810 */ /* 0x000fca0007f1e0ff */
[----:B------:R-:W-:-:S08]  /*0270*/  IMAD.X R17, RZ, RZ, R5, P0 ;  /* 0x000000ffff117224 */ /* 0x000fd000000e0605 */
.L_x_3:
[----:B0-----:R-:W0:Y:S02]  /*0280*/  LDC.64 R6, c[0x0][0x398] ;  /* 0x0000e600ff067b82 */ /* 0x001e240000000a00 */
[----:B0-----:R-:W-:-:S05]  /*0290*/  IMAD.WIDE R6, R8, 0x4, R6 ;  /* 0x0000000408067825 */ /* 0x001fca00078e0206 */
[----:B------:R-:W2:Y:S01]  /*02a0*/  LDG.E R9, desc[UR12][R6.64] ;  /* 0x0000000c06097981 */ /* 0x000ea2000c1e1900 */
[----:B------:R-:W-:Y:S01]  /*02b0*/  MOV R4, R10 ;  /* 0x0000000a00047202 */ /* 0x000fe20000000f00 */
[----:B------:R-:W-:-:S05]  /*02c0*/  IMAD.MOV.U32 R5, RZ, RZ, R17 ;  /* 0x000000ffff057224 */ /* 0x000fca00078e0011 */
[----:B--2---:R0:W-:Y:S04]  /*02d0*/  REDG.E.ADD.F32.FTZ.RN.STRONG.GPU desc[UR12][R4.64+-0x20], R9 ;  /* 0xffffe009040079a6 */ /* 0x0041e8000c12f30c */
[----:B------:R-:W2:Y:S04]  /*02e0*/  LDG.E R11, desc[UR12][R6.64+0x4] ;  /* 0x0000040c060b7981 */ /* 0x000ea8000c1e1900 */
[----:B--2---:R1:W-:Y:S04]  /*02f0*/  REDG.E.ADD.F32.FTZ.RN.STRONG.GPU desc[UR12][R4.64+-0x1c], R11 ;  /* 0xffffe40b040079a6 */ /* 0x0043e8000c12f30c */
[----:B------:R-:W2:Y:S04]  /*0300*/  LDG.E R13, desc[UR12][R6.64+0x8] ;  /* 0x0000080c060d7981 */ /* 0x000ea8000c1e1900 */
[----:B--2---:R2:W-:Y:S04]  /*0310*/  REDG.E.ADD.F32.FTZ.RN.STRONG.GPU desc[UR12][R4.64+-0x18], R13 ;  /* 0xffffe80d040079a6 */ /* 0x0045e8000c12f30c */
[----:B------:R-:W3:Y:S04]  /*0320*/  LDG.E R15, desc[UR12][R6.64+0xc] ;  /* 0x00000c0c060f7981 */ /* 0x000ee8000c1e1900 */
[----:B---3--:R3:W-:Y:S04]  /*0330*/  REDG.E.ADD.F32.FTZ.RN.STRONG.GPU desc[UR12][R4.64+-0x14], R15 ;  /* 0xffffec0f040079a6 */ /* 0x0087e8000c12f30c */
[----:B------:R-:W4:Y:S04]  /*0340*/  LDG.E R17, desc[UR12][R6.64+0x10] ;  /* 0x0000100c06117981 */ /* 0x000f28000c1e1900 */
[----:B----4-:R4:W-:Y:S04]  /*0350*/  REDG.E.ADD.F32.FTZ.RN.STRONG.GPU desc[UR12][R4.64+-0x10], R17 ;  /* 0xfffff011040079a6 */ /* 0x0109e8000c12f30c */
[----:B------:R-:W5:Y:S04]  /*0360*/  LDG.E R19, desc[UR12][R6.64+0x14] ;  /* 0x0000140c06137981 */ /* 0x000f68000c1e1900 */
[----:B-----5:R5:W-:Y:S04]  /*0370*/  REDG.E.ADD.F32.FTZ.RN.STRONG.GPU desc[UR12][R4.64+-0xc], R19 ;  /* 0xfffff413040079a6 */ /* 0x020be8000c12f30c */
[----:B0-----:R-:W2:Y:S04]  /*0380*/  LDG.E R9, desc[UR12][R6.64+0x18] ;  /* 0x0000180c06097981 */ /* 0x001ea8000c1e1900 */
[----:B--2---:R0:W-:Y:S04]  /*0390*/  REDG.E.ADD.F32.FTZ.RN.STRONG.GPU desc[UR12][R4.64+-0x8], R9 ;  /* 0xfffff809040079a6 */ /* 0x0041e8000c12f30c */
[----:B-1----:R-:W2:Y:S04]  /*03a0*/  LDG.E R11, desc[UR12][R6.64+0x1c] ;  /* 0x00001c0c060b7981 */ /* 0x002ea8000c1e1900 */
[----:B--2---:R1:W-:Y:S04]  /*03b0*/  REDG.E.ADD.F32.FTZ.RN.STRONG.GPU desc[UR12][R4.64+-0x4], R11 ;  /* 0xfffffc0b040079a6 */ /* 0x0043e8000c12f30c */
[----:B------:R-:W2:Y:S04]  /*03c0*/  LDG.E R13, desc[UR12][R6.64+0x20] ;  /* 0x0000200c060d7981 */ /* 0x000ea8000c1e1900 */
[----:B--2---:R2:W-:Y:S04]  /*03d0*/  REDG.E.ADD.F32.FTZ.RN.STRONG.GPU desc[UR12][R4.64], R13 ;  /* 0x0000000d040079a6 */ /* 0x0045e8000c12f30c */
[----:B---3--:R-:W3:Y:S04]  /*03e0*/  LDG.E R15, desc[UR12][R6.64+0x24] ;  /* 0x0000240c060f7981 */ /* 0x008ee8000c1e1900 */
[----:B---3--:R3:W-:Y:S04]  /*03f0*/  REDG.E.ADD.F32.FTZ.RN.STRONG.GPU desc[UR12][R4.64+0x4], R15 ;  /* 0x0000040f040079a6 */ /* 0x0087e8000c12f30c */
[----:B----4-:R-:W4:Y:S04]  /*0400*/  LDG.E R17, desc[UR12][R6.64+0x28] ;  /* 0x0000280c06117981 */ /* 0x010f28000c1e1900 */
[----:B----4-:R4:W-:Y:S04]  /*0410*/  REDG.E.ADD.F32.FTZ.RN.STRONG.GPU desc[UR12][R4.64+0x8], R17 ;  /* 0x00000811040079a6 */ /* 0x0109e8000c12f30c */
[----:B-----5:R-:W5:Y:S04]  /*0420*/  LDG.E R19, desc[UR12][R6.64+0x2c] ;  /* 0x00002c0c06137981 */ /* 0x020f68000c1e1900 */
[----:B-----5:R1:W-:Y:S04]  /*0430*/  REDG.E.ADD.F32.FTZ.RN.STRONG.GPU desc[UR12][R4.64+0xc], R19 ;  /* 0x00000c13040079a6 */ /* 0x0203e8000c12f30c */
[----:B0-----:R-:W5:Y:S04]  /*0440*/  LDG.E R9, desc[UR12][R6.64+0x30] ;  /* 0x0000300c06097981 */ /* 0x001f68000c1e1900 */
[----:B-----5:R0:W-:Y:S04]  /*0450*/  REDG.E.ADD.F32.FTZ.RN.STRONG.GPU desc[UR12][R4.64+0x10], R9 ;  /* 0x00001009040079a6 */ /* 0x0201e8000c12f30c */
[----:B-1----:R-:W5:Y:S04]  /*0460*/  LDG.E R11, desc[UR12][R6.64+0x34] ;  /* 0x0000340c060b7981 */ /* 0x002f68000c1e1900 */
[----:B-----5:R0:W-:Y:S04]  /*0470*/  REDG.E.ADD.F32.FTZ.RN.STRONG.GPU desc[UR12][R4.64+0x14], R11 ;  /* 0x0000140b040079a6 */ /* 0x0201e8000c12f30c */
[----:B--2---:R-:W2:Y:S04]  /*0480*/  LDG.E R13, desc[UR12][R6.64+0x38] ;  /* 0x0000380c060d7981 */ /* 0x004ea8000c1e1900 */
[----:B--2---:R0:W-:Y:S04]  /*0490*/  REDG.E.ADD.F32.FTZ.RN.STRONG.GPU desc[UR12][R4.64+0x18], R13 ;  /* 0x0000180d040079a6 */ /* 0x0041e8000c12f30c */
[----:B---3--:R-:W2:Y:S01]  /*04a0*/  LDG.E R15, desc[UR12][R6.64+0x3c] ;  /* 0x00003c0c060f7981 */ /* 0x008ea2000c1e1900 */
[----:B------:R-:W-:-:S04]  /*04b0*/  UIADD3 UR5, UPT, UPT, UR5, 0x10, URZ ;  /* 0x0000001005057890 */ /* 0x000fc8000fffe0ff */
[----:B------:R-:W-:Y:S01]  /*04c0*/  UISETP.NE.AND UP0, UPT, UR5, URZ, UPT ;  /* 0x000000ff0500728c */ /* 0x000fe2000bf05270 */
[----:B------:R-:W-:Y:S01]  /*04d0*/  IADD3 R10, P0, PT, R4, 0x40, RZ ;  /* 0x00000040040a7810 */ /* 0x000fe20007f1e0ff */
[----:B--2---:R0:W-:Y:S03]  /*04e0*/  REDG.E.ADD.F32.FTZ.RN.STRONG.GPU desc[UR12][R4.64+0x1c], R15 ;  /* 0x00001c0f040079a6 */ /* 0x0041e6000c12f30c */
[----:B----4-:R-:W-:Y:S01]  /*04f0*/  IADD3.X R17, PT, PT, RZ, R5, RZ, P0, !PT ;  /* 0x00000005ff117210 */ /* 0x010fe200007fe4ff */
[----:B------:R-:W-:-:S03]  /*0500*/  VIADD R8, R8, 0x10 ;  /* 0x0000001008087836 */ /* 0x000fc60000000000 */
[----:B------:R-:W-:Y:S05]  /*0510*/  BRA.U UP0, `(.L_x_3) ;  /* 0xfffffffd00587547 */ /* 0x000fea000b83ffff */
[----:B------:R-:W-:-:S05]  /*0520*/  UMOV UR5, UR6 ;  /* 0x0000000600057c82 */ /* 0x000fca0008000000 */
.L_x_2:
[----:B------:R-:W-:-:S09]  /*0530*/  UISETP.NE.AND UP0, UPT, UR9, URZ, UPT ;  /* 0x000000ff0900728c */ /* 0x000fd2000bf05270 */
[----:B------:R-:W-:Y:S05]  /*0540*/  BRA.U !UP0, `(.L_x_1) ;  /* 0x00000005083c7547 */ /* 0x000fea000b800000 */
[----:B------:R-:W-:Y:S02]  /*0550*/  UIADD3 UR11, UPT, UPT, UR9, -0x1, URZ ;  /* 0xffffffff090b7890 */ /* 0x000fe4000fffe0ff */
[----:B------:R-:W-:Y:S02]  /*0560*/  UISETP.NE.AND UP1, UPT, UR10, URZ, UPT ;  /* 0x000000ff0a00728c */ /* 0x000fe4000bf25270 */
[----:B------:R-:W-:-:S09]  /*0570*/  UISETP.GE.U32.AND UP0, UPT, UR11, 0x7, UPT ;  /* 0x000000070b00788c */ /* 0x000fd2000bf06070 */
[----:B------:R-:W-:Y:S05]  /*0580*/  BRA.U !UP0, `(.L_x_4) ;  /* 0x0000000108707547 */ /* 0x000fea000b800000 */
[----:B0-----:R-:W0:Y:S01]  /*0590*/  LDC.64 R4, c[0x0][0x398] ;  /* 0x0000e600ff047b82 */ /* 0x001e220000000a00 */
[----:B------:R-:W-:Y:S01]  /*05a0*/  IADD3 R7, PT, PT, R2, UR5, RZ ;  /* 0x0000000502077c10 */ /* 0x000fe2000fffe0ff */
[----:B------:R-:W-:Y:S01]  /*05b0*/  VIADD R9, R0, UR5 ;  /* 0x0000000500097c36 */ /* 0x000fe20008000000 */
[----:B------:R-:W1:Y:S03]  /*05c0*/  LDCU.64 UR14, c[0x0][0x3a0] ;  /* 0x00007400ff0e77ac */ /* 0x000e660008000a00 */
[----:B0-----:R-:W-:Y:S02]  /*05d0*/  IMAD.WIDE R4, R7, 0x4, R4 ;  /* 0x0000000407047825 */ /* 0x001fe400078e0204 */
[----:B------:R-:W0:Y:S03]  /*05e0*/  LDC.64 R6, c[0x0][0x3a0] ;  /* 0x0000e800ff067b82 */ /* 0x000e260000000a00 */
[----:B------:R-:W2:Y:S01]  /*05f0*/  LDG.E R11, desc[UR12][R4.64] ;  /* 0x0000000c040b7981 */ /* 0x000ea2000c1e1900 */
[----:B0-----:R-:W-:-:S05]  /*0600*/  IMAD.WIDE.U32 R6, R9, 0x4, R6 ;  /* 0x0000000409067825 */ /* 0x001fca00078e0006 */
[----:B--2---:R0:W-:Y:S04]  /*0610*/  REDG.E.ADD.F32.FTZ.RN.STRONG.GPU desc[UR12][R6.64], R11 ;  /* 0x0000000b060079a6 */ /* 0x0041e8000c12f30c */
[----:B------:R-:W2:Y:S01]  /*0620*/  LDG.E R13, desc[UR12][R4.64+0x4] ;  /* 0x0000040c040d7981 */ /* 0x000ea2000c1e1900 */
[----:B------:R-:W-:-:S04]  /*0630*/  IADD3 R9, P0, PT, R0, UR5, RZ ;  /* 0x0000000500097c10 */ /* 0x000fc8000ff1e0ff */
[----:B------:R-:W-:Y:S02]  /*0640*/  IADD3.X R10, PT, PT, RZ, RZ, RZ, P0, !PT ;  /* 0x000000ffff0a7210 */ /* 0x000fe400007fe4ff */
[----:B-1----:R-:W-:-:S04]  /*0650*/  LEA R8, P0, R9, UR14, 0x2 ;  /* 0x0000000e09087c11 */ /* 0x002fc8000f8010ff */
[----:B------:R-:W-:-:S05]  /*0660*/  LEA.HI.X R9, R9, UR15, R10, 0x2, P0 ;  /* 0x0000000f09097c11 */ /* 0x000fca00080f140a */
[----:B--2---:R1:W-:Y:S04]  /*0670*/  REDG.E.ADD.F32.FTZ.RN.STRONG.GPU desc[UR12][R8.64+0x4], R13 ;  /* 0x0000040d080079a6 */ /* 0x0043e8000c12f30c */
[----:B------:R-:W2:Y:S04]  /*0680*/  LDG.E R15, desc[UR12][R4.64+0x8] ;  /* 0x0000080c040f7981 */ /* 0x000ea8000c1e1900 */
[----:B--2---:R2:W-:Y:S04]  /*0690*/  REDG.E.ADD.F32.FTZ.RN.STRONG.GPU desc[UR12][R8.64+0x8], R15 ;  /* 0x0000080f080079a6 */ /* 0x0045e8000c12f30c */
[----:B------:R-:W3:Y:S04]  /*06a0*/  LDG.E R17, desc[UR12][R4.64+0xc] ;  /* 0x00000c0c04117981 */ /* 0x000ee8000c1e1900 */
[----:B---3--:R2:W-:Y:S04]  /*06b0*/  REDG.E.ADD.F32.FTZ.RN.STRONG.GPU desc[UR12][R8.64+0xc], R17 ;  /* 0x00000c11080079a6 */ /* 0x0085e8000c12f30c */
[----:B0-----:R-:W3:Y:S04]  /*06c0*/  LDG.E R7, desc[UR12][R4.64+0x10] ;  /* 0x0000100c04077981 */ /* 0x001ee8000c1e1900 */
[----:B---3--:R2:W-:Y:S04]  /*06d0*/  REDG.E.ADD.F32.FTZ.RN.STRONG.GPU desc[UR12][R8.64+0x10], R7 ;  /* 0x00001007080079a6 */ /* 0x0085e8000c12f30c */
[----:B------:R-:W3:Y:S04]  /*06e0*/  LDG.E R11, desc[UR12][R4.64+0x14] ;  /* 0x0000140c040b7981 */ /* 0x000ee8000c1e1900 */
[----:B---3--:R2:W-:Y:S04]  /*06f0*/  REDG.E.ADD.F32.FTZ.RN.STRONG.GPU desc[UR12][R8.64+0x14], R11 ;  /* 0x0000140b080079a6 */ /* 0x0085e8000c12f30c */
[----:B------:R-:W3:Y:S04]  /*0700*/  LDG.E R19, desc[UR12][R4.64+0x18] ;  /* 0x0000180c04137981 */ /* 0x000ee8000c1e1900 */
[----:B---3--:R2:W-:Y:S04]  /*0710*/  REDG.E.ADD.F32.FTZ.RN.STRONG.GPU desc[UR12][R8.64+0x18], R19 ;  /* 0x00001813080079a6 */ /* 0x0085e8000c12f30c */
[----:B-1----:R-:W3:Y:S01]  /*0720*/  LDG.E R13, desc[UR12][R4.64+0x1c] ;  /* 0x00001c0c040d7981 */ /* 0x002ee2000c1e1900 */
[----:B------:R-:W-:-:S03]  /*0730*/  UIADD3 UR5, UPT, UPT, UR5, 0x8, URZ ;  /* 0x0000000805057890 */ /* 0x000fc6000fffe0ff */
[----:B---3--:R2:W-:Y:S09]  /*0740*/  REDG.E.ADD.F32.FTZ.RN.STRONG.GPU desc[UR12][R8.64+0x1c], R13 ;  /* 0x00001c0d080079a6 */ /* 0x0085f2000c12f30c */
.L_x_4:
[----:B------:R-:W-:Y:S05]  /*0750*/  BRA.U !UP1, `(.L_x_1) ;  /* 0x0000000109b87547 */ /* 0x000fea000b800000 */
[----:B------:R-:W-:Y:S02]  /*0760*/  UIADD3 UR11, UPT, UPT, UR10, -0x1, URZ ;  /* 0xffffffff0a0b7890 */ /* 0x000fe4000fffe0ff */
[----:B------:R-:W-:Y:S02]  /*0770*/  UISETP.NE.AND UP1, UPT, UR7, URZ, UPT ;  /* 0x000000ff0700728c */ /* 0x000fe4000bf25270 */
[----:B------:R-:W-:-:S09]  /*0780*/  UISETP.GE.U32.AND UP0, UPT, UR11, 0x3, UPT ;  /* 0x000000030b00788c */ /* 0x000fd2000bf06070 */
[----:B------:R-:W-:Y:S05]  /*0790*/  BRA.U !UP0, `(.L_x_5) ;  /* 0x0000000108507547 */ /* 0x000fea000b800000 */
[----:B0-----:R-:W0:Y:S01]  /*07a0*/  LDC.64 R4, c[0x0][0x398] ;  /* 0x0000e600ff047b82 */ /* 0x001e220000000a00 */
[----:B--2---:R-:W-:Y:S01]  /*07b0*/  VIADD R7, R2, UR5 ;  /* 0x0000000502077c36 */ /* 0x004fe20008000000 */
[----:B------:R-:W-:Y:S01]  /*07c0*/  IADD3 R9, PT, PT, R0, UR5, RZ ;  /* 0x0000000500097c10 */ /* 0x000fe2000fffe0ff */
[----:B------:R-:W1:Y:S02]  /*07d0*/  LDCU.64 UR14, c[0x0][0x3a0] ;  /* 0x00007400ff0e77ac */ /* 0x000e640008000a00 */
[----:B0-----:R-:W-:-:S03]  /*07e0*/  IMAD.WIDE R6, R7, 0x4, R4 ;  /* 0x0000000407067825 */ /* 0x001fc600078e0204 */
[----:B------:R-:W0:Y:S02]  /*07f0*/  LDC.64 R4, c[0x0][0x3a0] ;  /* 0x0000e800ff047b82 */ /* 0x000e240000000a00 */
[----:B------:R-:W2:Y:S01]  /*0800*/  LDG.E R11, desc[UR12][R6.64] ;  /* 0x0000000c060b7981 */ /* 0x000ea2000c1e1900 */
[----:B0-----:R-:W-:-:S05]  /*0810*/  IMAD.WIDE.U32 R4, R9, 0x4, R4 ;  /* 0x0000000409047825 */ /* 0x001fca00078e0004 */
[----:B--2---:R3:W-:Y:S04]  /*0820*/  REDG.E.ADD.F32.FTZ.RN.STRONG.GPU desc[UR12][R4.64], R11 ;  /* 0x0000000b040079a6 */ /* 0x0047e8000c12f30c */
[----:B------:R-:W2:Y:S01]  /*0830*/  LDG.E R13, desc[UR12][R6.64+0x4] ;  /* 0x0000040c060d7981 */ /* 0x000ea2000c1e1900 */
[----:B------:R-:W-:-:S05]  /*0840*/  IADD3 R9, P0, PT, R0, UR5, RZ ;  /* 0x0000000500097c10 */ /* 0x000fca000ff1e0ff */
[----:B------:R-:W-:Y:S01]  /*0850*/  IMAD.X R10, RZ, RZ, RZ, P0 ;  /* 0x000000ffff0a7224 */ /* 0x000fe200000e06ff */
[----:B-1----:R-:W-:-:S04]  /*0860*/  LEA R8, P0, R9, UR14, 0x2 ;  /* 0x0000000e09087c11 */ /* 0x002fc8000f8010ff */
[----:B------:R-:W-:-:S05]  /*0870*/  LEA.HI.X R9, R9, UR15, R10, 0x2, P0 ;  /* 0x0000000f09097c11 */ /* 0x000fca00080f140a */
[----:B--2---:R3:W-:Y:S04]  /*0880*/  REDG.E.ADD.F32.FTZ.RN.STRONG.GPU desc[UR12][R8.64+0x4], R13 ;  /* 0x0000040d080079a6 */ /* 0x0047e8000c12f30c */
[----:B------:R-:W2:Y:S04]  /*0890*/  LDG.E R15, desc[UR12][R6.64+0x8] ;  /* 0x0000080c060f7981 */ /* 0x000ea8000c1e1900 */
[----:B--2---:R3:W-:Y:S04]  /*08a0*/  REDG.E.ADD.F32.FTZ.RN.STRONG.GPU desc[UR12][R8.64+0x8], R15 ;  /* 0x0000080f080079a6 */ /* 0x0047e8000c12f30c */
[----:B------:R-:W2:Y:S01]  /*08b0*/  LDG.E R17, desc[UR12][R6.64+0xc] ;  /* 0x00000c0c06117981 */ /* 0x000ea2000c1e1900 */
[----:B------:R-:W-:-:S03]  /*08c0*/  UIADD3 UR5, UPT, UPT, UR5, 0x4, URZ ;  /* 0x0000000405057890 */ /* 0x000fc6000fffe0ff */
[----:B--2---:R3:W-:Y:S09]  /*08d0*/  REDG.E.ADD.F32.FTZ.RN.STRONG.GPU desc[UR12][R8.64+0xc], R17 ;  /* 0x00000c11080079a6 */ /* 0x0047f2000c12f30c */
.L_x_5:
[----:B------:R-:W-:Y:S05]  /*08e0*/  BRA.U !UP1, `(.L_x_1) ;  /* 0x0000000109547547 */ /* 0x000fea000b800000 */
[----:B--2---:R-:W1:Y:S01]  /*08f0*/  LDC.64 R6, c[0x0][0x398] ;  /* 0x0000e600ff067b82 */ /* 0x004e620000000a00 */
[----:B0--3--:R-:W-:-:S05]  /*0900*/  IADD3 R5, PT, PT, R2, UR5, RZ ;  /* 0x0000000502057c10 */ /* 0x009fca000fffe0ff */
[----:B-1----:R-:W-:Y:S02]  /*0910*/  IMAD.WIDE R6, R5, 0x4, R6 ;  /* 0x0000000405067825 */ /* 0x002fe400078e0206 */
[----:B------:R-:W0:Y:S03]  /*0920*/  LDC.64 R4, c[0x0][0x3a0] ;  /* 0x0000e800ff047b82 */ /* 0x000e260000000a00 */
[----:B------:R-:W2:Y:S01]  /*0930*/  LDG.E R11, desc[UR12][R6.64] ;  /* 0x0000000c060b7981 */ /* 0x000ea2000c1e1900 */
[----:B------:R-:W-:-:S04]  /*0940*/  VIADD R9, R0, UR5 ;  /* 0x0000000500097c36 */ /* 0x000fc80008000000 */
[----:B0-----:R-:W-:-:S05]  /*0950*/  IMAD.WIDE.U32 R4, R9, 0x4, R4 ;  /* 0x0000000409047825 */ /* 0x001fca00078e0004 */
[----:B--2---:R1:W-:Y:S01]  /*0960*/  REDG.E.ADD.F32.FTZ.RN.STRONG.GPU desc[UR12][R4.64], R11 ;  /* 0x0000000b040079a6 */ /* 0x0043e2000c12f30c */
[----:B------:R-:W-:-:S09]  /*0970*/  UISETP.NE.AND UP0, UPT, UR7, 0x1, UPT ;  /* 0x000000010700788c */ /* 0x000fd2000bf05270 */
[----:B------:R-:W-:Y:S05]  /*0980*/  BRA.U !UP0, `(.L_x_1) ;  /* 0x00000001082c7547 */ /* 0x000fea000b800000 */
[----:B------:R-:W2:Y:S01]  /*0990*/  LDG.E R9, desc[UR12][R6.64+0x4] ;  /* 0x0000040c06097981 */ /* 0x000ea2000c1e1900 */
[----:B------:R-:W0:Y:S01]  /*09a0*/  LDCU.64 UR14, c[0x0][0x3a0] ;  /* 0x00007400ff0e77ac */ /* 0x000e220008000a00 */
[----:B------:R-:W-:-:S04]  /*09b0*/  IADD3 R0, P0, PT, R0, UR5, RZ ;  /* 0x0000000500007c10 */ /* 0x000fc8000ff1e0ff */
[----:B-1----:R-:W-:Y:S02]  /*09c0*/  IADD3.X R5, PT, PT, RZ, RZ, RZ, P0, !PT ;  /* 0x000000ffff057210 */ /* 0x002fe400007fe4ff */
[----:B0-----:R-:W-:-:S04]  /*09d0*/  LEA R4, P0, R0, UR14, 0x2 ;  /* 0x0000000e00047c11 */ /* 0x001fc8000f8010ff */
[----:B------:R-:W-:-:S05]  /*09e0*/  LEA.HI.X R5, R0, UR15, R5, 0x2, P0 ;  /* 0x0000000f00057c11 */ /* 0x000fca00080f1405 */
[----:B--2---:R4:W-:Y:S01]  /*09f0*/  REDG.E.ADD.F32.FTZ.RN.STRONG.GPU desc[UR12][R4.64+0x4], R9 ;  /* 0x00000409040079a6 */ /* 0x0049e2000c12f30c */
[----:B------:R-:W-:-:S09]  /*0a00*/  UISETP.NE.AND UP0, UPT, UR7, 0x2, UPT ;  /* 0x000000020700788c */ /* 0x000fd2000bf05270 */
[----:B------:R-:W-:Y:S05]  /*0a10*/  BRA.U !UP0, `(.L_x_1) ;  /* 0x0000000108087547 */ /* 0x000fea000b800000 */
[----:B------:R-:W2:Y:S04]  /*0a20*/  LDG.E R7, desc[UR12][R6.64+0x8] ;  /* 0x0000080c06077981 */ /* 0x000ea8000c1e1900 */
[----:B--2---:R0:W-:Y:S02]  /*0a30*/  REDG.E.ADD.F32.FTZ.RN.STRONG.GPU desc[UR12][R4.64+0x8], R7 ;  /* 0x00000807040079a6 */ /* 0x0041e4000c12f30c */
.L_x_1:
[----:B------:R-:W-:Y:S05]  /*0a40*/  BSYNC.RECONVERGENT B0 ;  /* 0x0000000000007941 */ /* 0x000fea0003800200 */
.L_x_0:
[----:B------:R-:W-:Y:S05]  /*0a50*/  @P1 BRA `(.L_x_6) ;  /* 0xfffffff400ac1947 */ /* 0x000fea000383ffff */
[----:B------:R-:W-:Y:S05]  /*0a60*/  EXIT ;  /* 0x000000000000794d */ /* 0x000fea0003800000 */
.L_x_7:
[----:B------:R-:W-:-:S00]  /*0a70*/  BRA `(.L_x_7) ;  /* 0xfffffffc00fc7947 */ /* 0x000fc0000383ffff */
[----:B------:R-:W-:-:S00]  /*0a80*/  NOP ;  /* 0x0000000000007918 */ /* 0x000fc00000000000 */
[----:B------:R-:W-:-:S00]  /*0a90*/  NOP ;  /* 0x0000000000007918 */ /* 0x000fc00000000000 */
[----:B------:R-:W-:-:S00]  /*0aa0*/  NOP ;  /* 0x0000000000007918 */ /* 0x000fc00000000000 */
[----:B------:R-:W-:-:S00]  /*0ab0*/  NOP ;  /* 0x0000000000007918 */ /* 0x000fc00000000000 */
[----:B------:R-:W-:-:S00]  /*0ac0*/  NOP ;  /* 0x0000000000007918 */ /* 0x000fc00000000000 */
[----:B------:R-:W-:-:S00]  /*0ad0*/  NOP ;  /* 0x0000000000007918 */ /* 0x000fc00000000000 */
[----:B------:R-:W-:-:S00]  /*0ae0*/  NOP ;  /* 0x0000000000007918 */ /* 0x000fc00000000000 */
[----:B------:R-:W-:-:S00]  /*0af0*/  NOP ;  /* 0x0000000000007918 */ /* 0x000fc00000000000 */
.L_x_84:


//--------------------- .text._Z25voxel_sampling_gpu_kerneliiiiiiifPKfS0_S0_PiS1_PfS1_ --------------------------
	.section	.text._Z25voxel_sampling_gpu_kerneliiiiiiifPKfS0_S0_PiS1_PfS1_,"ax",@progbits
	.align	128
        .global         _Z25voxel_sampling_gpu_kerneliiiiiiifPKfS0_S0_PiS1_PfS1_
        .type           _Z25voxel_sampling_gpu_kerneliiiiiiifPKfS0_S0_PiS1_PfS1_,@function
        .size           _Z25voxel_sampling_gpu_kerneliiiiiiifPKfS0_S0_PiS1_PfS1_,(.L_x_82 - _Z25voxel_sampling_gpu_kerneliiiiiiifPKfS0_S0_PiS1_PfS1_)
        .other          _Z25voxel_sampling_gpu_kerneliiiiiiifPKfS0_S0_PiS1_PfS1_,@"STO_CUDA_ENTRY STV_DEFAULT"
_Z25voxel_sampling_gpu_kerneliiiiiiifPKfS0_S0_PiS1_PfS1_:
.text._Z25voxel_sampling_gpu_kerneliiiiiiifPKfS0_S0_PiS1_PfS1_:
[----:B------:R-:W-:Y:S08]  /*0000*/  LDC R1, c[0x0][0x37c] ;  /* 0x0000df00ff017b82 */ /* 0x000ff00000000800 */
[----:B------:R-:W0:Y:S01]  /*0010*/  LDC R13, c[0x0][0x38c] ;  /* 0x0000e300ff0d7b82 */ /* 0x000e220000000800 */
[----:B------:R-:W1:Y:S01]  /*0020*/  S2R R0, SR_TID.X ;  /* 0x0000000000007919 */ /* 0x000e620000002100 */
[----:B------:R-:W2:Y:S06]  /*0030*/  LDCU UR5, c[0x0][0x384] ;  /* 0x00007080ff0577ac */ /* 0x000eac0008000800 */
[----:B------:R-:W1:Y:S08]  /*0040*/  S2UR UR4, SR_CTAID.X ;  /* 0x00000000000479c3 */ /* 0x000e700000002500 */
[----:B------:R-:W1:Y:S01]  /*0050*/  LDC R5, c[0x0][0x360] ;  /* 0x0000d800ff057b82 */ /* 0x000e620000000800 */
[----:B0-----:R-:W-:-:S02]  /*0060*/  IMAD R3, R13, R13, R13 ;  /* 0x0000000d0d037224 */ /* 0x001fc400078e020d */
[----:B------:R-:W-:-:S04]  /*0070*/  VIADD R14, R13, 0x1 ;  /* 0x000000010d0e7836 */ /* 0x000fc80000000000 */
[----:B------:R-:W-:-:S04]  /*0080*/  IMAD.IADD R16, R14, 0x1, R3 ;  /* 0x000000010e107824 */ /* 0x000fc800078e0203 */
[----:B------:R-:W-:-:S04]  /*0090*/  IMAD R13, R16, R13, R16 ;  /* 0x0000000d100d7224 */ /* 0x000fc800078e0210 */
[----:B--2---:R-:W-:Y:S02]  /*00a0*/  IMAD R3, R13, UR5, RZ ;  /* 0x000000050d037c24 */ /* 0x004fe4000f8e02ff */
[----:B-1----:R-:W-:-:S05]  /*00b0*/  IMAD R0, R5, UR4, R0 ;  /* 0x0000000405007c24 */ /* 0x002fca000f8e0200 */
[----:B------:R-:W-:-:S13]  /*00c0*/  ISETP.GE.AND P0, PT, R0, R3, PT ;  /* 0x000000030000720c */ /* 0x000fda0003f06270 */
[----:B------:R-:W-:Y:S05]  /*00d0*/  @P0 EXIT ;  /* 0x000000000000094d */ /* 0x000fea0003800000 */
[-C--:B------:R-:W-:Y:S01]  /*00e0*/  IABS R5, R13.reuse ;  /* 0x0000000d00057213 */ /* 0x080fe20000000000 */
[----:B------:R-:W0:Y:S01]  /*00f0*/  LDCU UR5, c[0x0][0x380] ;  /* 0x00007000ff0577ac */ /* 0x000e220008000800 */
[----:B------:R-:W-:Y:S02]  /*0100*/  IABS R8, R0 ;  /* 0x0000000000087213 */ /* 0x000fe40000000000 */
[----:B------:R-:W1:Y:S01]  /*0110*/  I2F.RP R4, R5 ;  /* 0x0000000500047306 */ /* 0x000e620000209400 */
[----:B------:R-:W-:Y:S01]  /*0120*/  IABS R9, R13 ;  /* 0x0000000d00097213 */ /* 0x000fe20000000000 */
[----:B------:R-:W2:Y:S06]  /*0130*/  LDCU.64 UR6, c[0x0][0x358] ;  /* 0x00006b00ff0677ac */ /* 0x000eac0008000a00 */
[----:B-1----:R-:W1:Y:S01]  /*0140*/  MUFU.RCP R4, R4 ;  /* 0x0000000400047308 */ /* 0x002e620000001000 */
[----:B0-----:R-:W-:-:S02]  /*0150*/  UISETP.GE.AND UP0, UPT, UR5, 0x2, UPT ;  /* 0x000000020500788c */ /* 0x001fc4000bf06270 */
[----:B------:R-:W-:-:S06]  /*0160*/  UIADD3 UR4, UPT, UPT, UR5, -0x1, URZ ;  /* 0xffffffff05047890 */ /* 0x000fcc000fffe0ff */
[----:B------:R-:W-:Y:S02]  /*0170*/  IMAD.U32 R11, RZ, RZ, UR4 ;  /* 0x00000004ff0b7e24 */ /* 0x000fe4000f8e00ff */
[----:B-1----:R-:W-:Y:S02]  /*0180*/  VIADD R2, R4, 0xffffffe ;  /* 0x0ffffffe04027836 */ /* 0x002fe40000000000 */
[----:B------:R-:W-:Y:S02]  /*0190*/  IMAD.MOV R4, RZ, RZ, -R9 ;  /* 0x000000ffff047224 */ /* 0x000fe400078e0a09 */
[----:B------:R0:W1:Y:S02]  /*01a0*/  F2I.FTZ.U32.TRUNC.NTZ R3, R2 ;  /* 0x0000000200037305 */ /* 0x000064000021f000 */
[----:B0-----:R-:W-:Y:S01]  /*01b0*/  IMAD.MOV.U32 R2, RZ, RZ, RZ ;  /* 0x000000ffff027224 */ /* 0x001fe200078e00ff */
[----:B-1----:R-:W-:-:S05]  /*01c0*/  IADD3 R6, PT, PT, RZ, -R3, RZ ;  /* 0x80000003ff067210 */ /* 0x002fca0007ffe0ff */
[----:B------:R-:W-:Y:S02]  /*01d0*/  IMAD R7, R6, R5, RZ ;  /* 0x0000000506077224 */ /* 0x000fe400078e02ff */
[----:B------:R-:W-:Y:S02]  /*01e0*/  IMAD.MOV.U32 R6, RZ, RZ, R8 ;  /* 0x000000ffff067224 */ /* 0x000fe400078e0008 */
[----:B------:R-:W-:-:S06]  /*01f0*/  IMAD.HI.U32 R3, R3, R7, R2 ;  /* 0x0000000703037227 */ /* 0x000fcc00078e0002 */
[----:B------:R-:W-:-:S04]  /*0200*/  IMAD.HI.U32 R3, R3, R6, RZ ;  /* 0x0000000603037227 */ /* 0x000fc800078e00ff */
[----:B------:R-:W-:-:S05]  /*0210*/  IMAD R2, R3, R4, R6 ;  /* 0x0000000403027224 */ /* 0x000fca00078e0206 */
[----:B------:R-:W-:-:S13]  /*0220*/  ISETP.GT.U32.AND P1, PT, R5, R2, PT ;  /* 0x000000020500720c */ /* 0x000fda0003f24070 */
[-C--:B------:R-:W-:Y:S01]  /*0230*/  @!P1 IADD3 R2, PT, PT, R2, -R5.reuse, RZ ;  /* 0x8000000502029210 */ /* 0x080fe20007ffe0ff */
[----:B------:R-:W-:Y:S01]  /*0240*/  @!P1 VIADD R3, R3, 0x1 ;  /* 0x0000000103039836 */ /* 0x000fe20000000000 */
[----:B------:R-:W-:Y:S02]  /*0250*/  ISETP.NE.AND P1, PT, R13, RZ, PT ;  /* 0x000000ff0d00720c */ /* 0x000fe40003f25270 */
[----:B------:R-:W-:Y:S02]  /*0260*/  ISETP.GE.U32.AND P0, PT, R2, R5, PT ;  /* 0x000000050200720c */ /* 0x000fe40003f06070 */
[----:B------:R-:W-:-:S04]  /*0270*/  LOP3.LUT R2, R0, R13, RZ, 0x3c, !PT ;  /* 0x0000000d00027212 */ /* 0x000fc800078e3cff */
[----:B------:R-:W-:-:S07]  /*0280*/  ISETP.GE.AND P2, PT, R2, RZ, PT ;  /* 0x000000ff0200720c */ /* 0x000fce0003f46270 */
[----:B------:R-:W-:-:S06]  /*0290*/  @P0 VIADD R3, R3, 0x1 ;  /* 0x0000000103030836 */ /* 0x000fcc0000000000 */
[----:B------:R-:W-:Y:S01]  /*02a0*/  @!P2 IMAD.MOV R3, RZ, RZ, -R3 ;  /* 0x000000ffff03a224 */ /* 0x000fe200078e0a03 */
[----:B------:R-:W-:-:S04]  /*02b0*/  @!P1 LOP3.LUT R3, RZ, R13, RZ, 0x33, !PT ;  /* 0x0000000dff039212 */ /* 0x000fc800078e33ff */
[----:B------:R-:W-:-:S05]  /*02c0*/  IADD3 R2, PT, PT, -R3, RZ, RZ ;  /* 0x000000ff03027210 */ /* 0x000fca0007ffe1ff */
[----:B------:R-:W-:Y:S01]  /*02d0*/  IMAD R13, R13, R2, R0 ;  /* 0x000000020d0d7224 */ /* 0x000fe200078e0200 */
[----:B--2---:R-:W-:Y:S06]  /*02e0*/  BRA.U !UP0, `(.L_x_8) ;  /* 0x0000000108487547 */ /* 0x004fec000b800000 */
[----:B------:R-:W0:Y:S01]  /*02f0*/  LDC.64 R4, c[0x0][0x3b8] ;  /* 0x0000ee00ff047b82 */ /* 0x000e220000000a00 */
[----:B------:R-:W-:Y:S01]  /*0300*/  BSSY.RECONVERGENT B0, `(.L_x_8) ;  /* 0x0000010000007945 */ /* 0x000fe20003800200 */
[----:B------:R-:W-:-:S07]  /*0310*/  IMAD.MOV.U32 R11, RZ, RZ, RZ ;  /* 0x000000ffff0b7224 */ /* 0x000fce00078e00ff */
.L_x_12:
[----:B0-----:R-:W-:-:S05]  /*0320*/  IMAD.WIDE.U32 R6, R11, 0x4, R4 ;  /* 0x000000040b067825 */ /* 0x001fca00078e0004 */
[----:B------:R-:W2:Y:S01]  /*0330*/  LDG.E R0, desc[UR6][R6.64] ;  /* 0x0000000606007981 */ /* 0x000ea2000c1e1900 */
[----:B------:R-:W-:Y:S01]  /*0340*/  BSSY.RELIABLE B1, `(.L_x_9) ;  /* 0x0000007000017945 */ /* 0x000fe20003800100 */
[----:B--2---:R-:W-:-:S13]  /*0350*/  ISETP.GE.AND P0, PT, R3, R0, PT ;  /* 0x000000000300720c */ /* 0x004fda0003f06270 */
[----:B------:R-:W-:Y:S05]  /*0360*/  @!P0 BRA `(.L_x_10) ;  /* 0x0000000000108947 */ /* 0x000fea0003800000 */
[----:B------:R-:W2:Y:S02]  /*0370*/  LDG.E R6, desc[UR6][R6.64+0x4] ;  /* 0x0000040606067981 */ /* 0x000ea4000c1e1900 */
[----:B--2---:R-:W-:-:S13]  /*0380*/  ISETP.GE.AND P0, PT, R3, R6, PT ;  /* 0x000000060300720c */ /* 0x004fda0003f06270 */
[----:B------:R-:W-:Y:S05]  /*0390*/  @!P0 BREAK.RELIABLE B1 ;  /* 0x0000000000018942 */ /* 0x000fea0003800100 */
[----:B------:R-:W-:Y:S05]  /*03a0*/  @!P0 BRA `(.L_x_11) ;  /* 0x0000000000148947 */ /* 0x000fea0003800000 */
.L_x_10:
[----:B------:R-:W-:Y:S05]  /*03b0*/  BSYNC.RELIABLE B1 ;  /* 0x0000000000017941 */ /* 0x000fea0003800100 */
.L_x_9:
[----:B------:R-:W-:-:S05]  /*03c0*/  VIADD R11, R11, 0x1 ;  /* 0x000000010b0b7836 */ /* 0x000fca0000000000 */
[----:B------:R-:W-:-:S13]  /*03d0*/  ISETP.NE.AND P0, PT, R11, UR4, PT ;  /* 0x000000040b007c0c */ /* 0x000fda000bf05270 */
[----:B------:R-:W-:Y:S05]  /*03e0*/  @P0 BRA `(.L_x_12) ;  /* 0xfffffffc00cc0947 */ /* 0x000fea000383ffff */
[----:B------:R-:W-:-:S07]  /*03f0*/  MOV R11, UR4 ;  /* 0x00000004000b7c02 */ /* 0x000fce0008000f00 */
.L_x_11:
[----:B------:R-:W-:Y:S05]  /*0400*/  BSYNC.RECONVERGENT B0 ;  /* 0x0000000000007941 */ /* 0x000fea0003800200 */
.L_x_8:
[----:B------:R-:W0:Y:S01]  /*0410*/  LDC.64 R8, c[0x0][0x3b0] ;  /* 0x0000ec00ff087b82 */ /* 0x000e220000000a00 */
[----:B------:R-:W-:-:S07]  /*0420*/  IMAD R5, R3, 0x3, RZ ;  /* 0x0000000303057824 */ /* 0x000fce00078e02ff */
[----:B------:R-:W1:Y:S01]  /*0430*/  LDC R15, c[0x0][0x39c] ;  /* 0x0000e700ff0f7b82 */ /* 0x000e620000000800 */
[----:B0-----:R-:W-:-:S05]  /*0440*/  IMAD.WIDE R8, R5, 0x4, R8 ;  /* 0x0000000405087825 */ /* 0x001fca00078e0208 */
[----:B------:R-:W2:Y:S04]  /*0450*/  LDG.E R6, desc[UR6][R8.64] ;  /* 0x0000000608067981 */ /* 0x000ea8000c1e1900 */
[----:B------:R0:W5:Y:S04]  /*0460*/  LDG.E R5, desc[UR6][R8.64+0x4] ;  /* 0x0000040608057981 */ /* 0x000168000c1e1900 */
[----:B------:R0:W5:Y:S01]  /*0470*/  LDG.E R4, desc[UR6][R8.64+0x8] ;  /* 0x0000080608047981 */ /* 0x000162000c1e1900 */
[----:B-1----:R-:W1:Y:S01]  /*0480*/  MUFU.RCP R2, R15 ;  /* 0x0000000f00027308 */ /* 0x002e620000001000 */
[----:B------:R-:W3:Y:S01]  /*0490*/  LDC R0, c[0x0][0x39c] ;  /* 0x0000e700ff007b82 */ /* 0x000ee20000000800 */
[----:B------:R-:W-:Y:S01]  /*04a0*/  BSSY.RECONVERGENT B0, `(.L_x_13) ;  /* 0x000000c000007945 */ /* 0x000fe20003800200 */
[----:B-1----:R-:W-:-:S04]  /*04b0*/  FFMA R7, R2, -R15, 1 ;  /* 0x3f80000002077423 */ /* 0x002fc8000000080f */
[----:B------:R-:W-:Y:S01]  /*04c0*/  FFMA R7, R2, R7, R2 ;  /* 0x0000000702077223 */ /* 0x000fe20000000002 */
[----:B--2---:R-:W1:Y:S03]  /*04d0*/  FCHK P0, R6, R15 ;  /* 0x0000000f06007302 */ /* 0x004e660000000000 */
[----:B------:R-:W-:-:S04]  /*04e0*/  FFMA R12, R6, R7, RZ ;  /* 0x00000007060c7223 */ /* 0x000fc800000000ff */
[----:B------:R-:W-:-:S04]  /*04f0*/  FFMA R2, R12, -R15, R6 ;  /* 0x8000000f0c027223 */ /* 0x000fc80000000006 */
[----:B------:R-:W-:Y:S01]  /*0500*/  FFMA R12, R7, R2, R12 ;  /* 0x00000002070c7223 */ /* 0x000fe2000000000c */
[----:B01-3--:R-:W-:Y:S06]  /*0510*/  @!P0 BRA `(.L_x_14) ;  /* 0x0000000000108947 */ /* 0x00bfec0003800000 */
[----:B------:R-:W-:Y:S01]  /*0520*/  IMAD.MOV.U32 R7, RZ, RZ, R6 ;  /* 0x000000ffff077224 */ /* 0x000fe200078e0006 */
[----:B------:R-:W-:-:S07]  /*0530*/  MOV R17, 0x550 ;  /* 0x0000055000117802 */ /* 0x000fce0000000f00 */
[----:B-----5:R-:W-:Y:S05]  /*0540*/  CALL.REL.NOINC `($__internal_1_$__cuda_sm3x_div_rn_noftz_f32_slowpath) ;  /* 0x00000020006c7944 */ /* 0x020fea0003c00000 */
[----:B------:R-:W-:-:S07]  /*0550*/  IMAD.MOV.U32 R12, RZ, RZ, R18 ;  /* 0x000000ffff0c7224 */ /* 0x000fce00078e0012 */
.L_x_14:
[----:B------:R-:W-:Y:S05]  /*0560*/  BSYNC.RECONVERGENT B0 ;  /* 0x0000000000007941 */ /* 0x000fea0003800200 */
.L_x_13:
[----:B------:R-:W0:Y:S01]  /*0570*/  LDC R8, c[0x0][0x39c] ;  /* 0x0000e700ff087b82 */ /* 0x000e220000000800 */
[----:B------:R-:W-:Y:S01]  /*0580*/  F2I.TRUNC.NTZ R10, R12 ;  /* 0x0000000c000a7305 */ /* 0x000fe2000020f100 */
[----:B------:R-:W-:Y:S07]  /*0590*/  BSSY.RECONVERGENT B0, `(.L_x_15) ;  /* 0x000000d000007945 */ /* 0x000fee0003800200 */
[----:B0-----:R-:W0:Y:S08]  /*05a0*/  MUFU.RCP R7, R8 ;  /* 0x0000000800077308 */ /* 0x001e300000001000 */
[----:B-----5:R-:W1:Y:S01]  /*05b0*/  FCHK P0, R5, R8 ;  /* 0x0000000805007302 */ /* 0x020e620000000000 */
[----:B0-----:R-:W-:-:S04]  /*05c0*/  FFMA R2, R7, -R8, 1 ;  /* 0x3f80000007027423 */ /* 0x001fc80000000808 */
[----:B------:R-:W-:-:S04]  /*05d0*/  FFMA R7, R7, R2, R7 ;  /* 0x0000000207077223 */ /* 0x000fc80000000007 */
[----:B------:R-:W-:-:S04]  /*05e0*/  FFMA R2, R5, R7, RZ ;  /* 0x0000000705027223 */ /* 0x000fc800000000ff */
[----:B------:R-:W-:-:S04]  /*05f0*/  FFMA R15, R2, -R8, R5 ;  /* 0x80000008020f7223 */ /* 0x000fc80000000005 */
[----:B------:R-:W-:Y:S01]  /*0600*/  FFMA R15, R7, R15, R2 ;  /* 0x0000000f070f7223 */ /* 0x000fe20000000002 */
[----:B-1----:R-:W-:Y:S06]  /*0610*/  @!P0 BRA `(.L_x_16) ;  /* 0x0000000000108947 */ /* 0x002fec0003800000 */
[----:B------:R-:W-:Y:S01]  /*0620*/  IMAD.MOV.U32 R7, RZ, RZ, R5 ;  /* 0x000000ffff077224 */ /* 0x000fe200078e0005 */
[----:B------:R-:W-:-:S07]  /*0630*/  MOV R17, 0x650 ;  /* 0x0000065000117802 */ /* 0x000fce0000000f00 */
[----:B------:R-:W-:Y:S05]  /*0640*/  CALL.REL.NOINC `($__internal_1_$__cuda_sm3x_div_rn_noftz_f32_slowpath) ;  /* 0x00000020002c7944 */ /* 0x000fea0003c00000 */
[----:B------:R-:W-:-:S07]  /*0650*/  MOV R15, R18 ;  /* 0x00000012000f7202 */ /* 0x000fce0000000f00 */
.L_x_16:
[----:B------:R-:W-:Y:S05]  /*0660*/  BSYNC.RECONVERGENT B0 ;  /* 0x0000000000007941 */ /* 0x000fea0003800200 */
.L_x_15:
[----:B------:R-:W0:Y:S01]  /*0670*/  LDC R9, c[0x0][0x39c] ;  /* 0x0000e700ff097b82 */ /* 0x000e220000000800 */
[----:B------:R-:W-:Y:S01]  /*0680*/  F2I.TRUNC.NTZ R2, R15 ;  /* 0x0000000f00027305 */ /* 0x000fe2000020f100 */
[----:B------:R-:W-:Y:S07]  /*0690*/  BSSY.RECONVERGENT B0, `(.L_x_17) ;  /* 0x000000d000007945 */ /* 0x000fee0003800200 */
[----:B0-----:R-:W0:Y:S08]  /*06a0*/  MUFU.RCP R8, R9 ;  /* 0x0000000900087308 */ /* 0x001e300000001000 */
[----:B------:R-:W1:Y:S01]  /*06b0*/  FCHK P0, R4, R9 ;  /* 0x0000000904007302 */ /* 0x000e620000000000 */
        /* <DEDUP_REMOVED lines=9> */
[----:B------:R-:W-:-:S07]  /*0750*/  IMAD.MOV.U32 R7, RZ, RZ, R18 ;  /* 0x000000ffff077224 */ /* 0x000fce00078e0012 */
.L_x_18:
[----:B------:R-:W-:Y:S05]  /*0760*/  BSYNC.RECONVERGENT B0 ;  /* 0x0000000000007941 */ /* 0x000fea0003800200 */
.L_x_17:
[-C--:B------:R-:W-:Y:S01]  /*0770*/  IABS R19, R16.reuse ;  /* 0x0000001000137213 */ /* 0x080fe20000000000 */
[----:B------:R-:W0:Y:S01]  /*0780*/  LDCU.64 UR8, c[0x0][0x390] ;  /* 0x00007200ff0877ac */ /* 0x000e220008000a00 */
[----:B------:R-:W-:Y:S02]  /*0790*/  IABS R20, R16 ;  /* 0x0000001000147213 */ /* 0x000fe40000000000 */
[----:B------:R-:W1:Y:S01]  /*07a0*/  I2F.RP R17, R19 ;  /* 0x0000001300117306 */ /* 0x000e620000209400 */
[----:B------:R-:W-:Y:S01]  /*07b0*/  IABS R22, R14 ;  /* 0x0000000e00167213 */ /* 0x000fe20000000000 */
[----:B------:R-:W2:Y:S06]  /*07c0*/  LDCU UR10, c[0x0][0x398] ;  /* 0x00007300ff0a77ac */ /* 0x000eac0008000800 */
[----:B-1----:R-:W1:Y:S01]  /*07d0*/  MUFU.RCP R17, R17 ;  /* 0x0000001100117308 */ /* 0x002e620000001000 */
[----:B0-----:R-:W-:-:S02]  /*07e0*/  UIADD3 UR4, UPT, UPT, UR8, -0x1, URZ ;  /* 0xffffffff08047890 */ /* 0x001fc4000fffe0ff */
[----:B------:R-:W-:Y:S01]  /*07f0*/  UIADD3 UR5, UPT, UPT, UR9, -0x1, URZ ;  /* 0xffffffff09057890 */ /* 0x000fe2000fffe0ff */
[----:B-1----:R-:W-:Y:S01]  /*0800*/  VIADD R8, R17, 0xffffffe ;  /* 0x0ffffffe11087836 */ /* 0x002fe20000000000 */
[----:B------:R-:W-:-:S03]  /*0810*/  IABS R17, R14 ;  /* 0x0000000e00117213 */ /* 0x000fc60000000000 */
[----:B------:R0:W1:Y:S02]  /*0820*/  F2I.FTZ.U32.TRUNC.NTZ R9, R8 ;  /* 0x0000000800097305 */ /* 0x000064000021f000 */
[----:B0-----:R-:W-:Y:S01]  /*0830*/  IMAD.MOV.U32 R8, RZ, RZ, RZ ;  /* 0x000000ffff087224 */ /* 0x001fe200078e00ff */
[----:B-1----:R-:W-:-:S05]  /*0840*/  IADD3 R18, PT, PT, RZ, -R9, RZ ;  /* 0x80000009ff127210 */ /* 0x002fca0007ffe0ff */
[----:B------:R-:W-:Y:S01]  /*0850*/  IMAD R21, R18, R19, RZ ;  /* 0x0000001312157224 */ /* 0x000fe200078e02ff */
[----:B------:R-:W-:-:S03]  /*0860*/  IABS R18, R13 ;  /* 0x0000000d00127213 */ /* 0x000fc60000000000 */
[----:B------:R-:W-:-:S04]  /*0870*/  IMAD.HI.U32 R9, R9, R21, R8 ;  /* 0x0000001509097227 */ /* 0x000fc800078e0008 */
[----:B------:R-:W-:Y:S02]  /*0880*/  IMAD.MOV R8, RZ, RZ, -R20 ;  /* 0x000000ffff087224 */ /* 0x000fe400078e0a14 */
[----:B------:R-:W-:Y:S01]  /*0890*/  IMAD.HI.U32 R21, R9, R18, RZ ;  /* 0x0000001209157227 */ /* 0x000fe200078e00ff */
[----:B------:R-:W0:Y:S03]  /*08a0*/  I2F.RP R20, R17 ;  /* 0x0000001100147306 */ /* 0x000e260000209400 */
[----:B------:R-:W-:-:S05]  /*08b0*/  IMAD R8, R21, R8, R18 ;  /* 0x0000000815087224 */ /* 0x000fca00078e0212 */
[----:B------:R-:W-:Y:S01]  /*08c0*/  ISETP.GT.U32.AND P1, PT, R19, R8, PT ;  /* 0x000000081300720c */ /* 0x000fe20003f24070 */
[----:B0-----:R-:W0:-:S12]  /*08d0*/  MUFU.RCP R20, R20 ;  /* 0x0000001400147308 */ /* 0x001e180000001000 */
[----:B------:R-:W-:Y:S02]  /*08e0*/  @!P1 IMAD.IADD R8, R8, 0x1, -R19 ;  /* 0x0000000108089824 */ /* 0x000fe400078e0a13 */
[----:B------:R-:W-:Y:S01]  /*08f0*/  @!P1 VIADD R21, R21, 0x1 ;  /* 0x0000000115159836 */ /* 0x000fe20000000000 */
[----:B------:R-:W-:Y:S02]  /*0900*/  ISETP.NE.AND P1, PT, R16, RZ, PT ;  /* 0x000000ff1000720c */ /* 0x000fe40003f25270 */
[----:B------:R-:W-:Y:S02]  /*0910*/  ISETP.GE.U32.AND P0, PT, R8, R19, PT ;  /* 0x000000130800720c */ /* 0x000fe40003f06070 */
[----:B------:R-:W-:-:S04]  /*0920*/  LOP3.LUT R8, R13, R16, RZ, 0x3c, !PT ;  /* 0x000000100d087212 */ /* 0x000fc800078e3cff */
[----:B------:R-:W-:Y:S02]  /*0930*/  ISETP.GE.AND P2, PT, R8, RZ, PT ;  /* 0x000000ff0800720c */ /* 0x000fe40003f46270 */
[----:B0-----:R-:W-:-:S04]  /*0940*/  IADD3 R8, PT, PT, R20, 0xffffffe, RZ ;  /* 0x0ffffffe14087810 */ /* 0x001fc80007ffe0ff */
[----:B------:R0:W1:Y:S01]  /*0950*/  F2I.FTZ.U32.TRUNC.NTZ R9, R8 ;  /* 0x0000000800097305 */ /* 0x000062000021f000 */
[----:B------:R-:W-:-:S04]  /*0960*/  @P0 VIADD R21, R21, 0x1 ;  /* 0x0000000115150836 */ /* 0x000fc80000000000 */
[----:B------:R-:W-:Y:S02]  /*0970*/  IMAD.MOV.U32 R19, RZ, RZ, R21 ;  /* 0x000000ffff137224 */ /* 0x000fe400078e0015 */
[----:B0-----:R-:W-:-:S03]  /*0980*/  HFMA2 R8, -RZ, RZ, 0, 0 ;  /* 0x00000000ff087431 */ /* 0x001fc600000001ff */
[----:B------:R-:W-:Y:S02]  /*0990*/  @!P2 IADD3 R19, PT, PT, -R19, RZ, RZ ;  /* 0x000000ff1313a210 */ /* 0x000fe40007ffe1ff */
[----:B------:R-:W-:Y:S01]  /*09a0*/  @!P1 LOP3.LUT R19, RZ, R16, RZ, 0x33, !PT ;  /* 0x00000010ff139212 */ /* 0x000fe200078e33ff */
[----:B-1----:R-:W-:-:S04]  /*09b0*/  IMAD.MOV R20, RZ, RZ, -R9 ;  /* 0x000000ffff147224 */ /* 0x002fc800078e0a09 */
[----:B------:R-:W-:Y:S01]  /*09c0*/  IMAD.MOV R21, RZ, RZ, -R19 ;  /* 0x000000ffff157224 */ /* 0x000fe200078e0a13 */
[----:B------:R-:W-:Y:S01]  /*09d0*/  I2FP.F32.S32 R19, R19 ;  /* 0x0000001300137245 */ /* 0x000fe20000201400 */
[----:B------:R-:W-:Y:S02]  /*09e0*/  IMAD R23, R20, R17, RZ ;  /* 0x0000001114177224 */ /* 0x000fe400078e02ff */
[----:B------:R-:W-:Y:S02]  /*09f0*/  IMAD R21, R16, R21, R13 ;  /* 0x0000001510157224 */ /* 0x000fe400078e020d */
[----:B------:R-:W-:Y:S02]  /*0a00*/  IMAD.HI.U32 R23, R9, R23, R8 ;  /* 0x0000001709177227 */ /* 0x000fe400078e0008 */
[----:B------:R-:W0:Y:S01]  /*0a10*/  F2I.TRUNC.NTZ R8, R7 ;  /* 0x0000000700087305 */ /* 0x000e22000020f100 */
[----:B------:R-:W-:Y:S01]  /*0a20*/  IABS R16, R21 ;  /* 0x0000001500107213 */ /* 0x000fe20000000000 */
[----:B------:R-:W-:Y:S01]  /*0a30*/  IMAD.MOV R20, RZ, RZ, -R22 ;  /* 0x000000ffff147224 */ /* 0x000fe200078e0a16 */
[----:B------:R-:W-:-:S02]  /*0a40*/  I2FP.F32.S32 R22, R2 ;  /* 0x0000000200167245 */ /* 0x000fc40000201400 */
[----:B------:R-:W-:Y:S01]  /*0a50*/  LOP3.LUT R21, R21, R14, RZ, 0x3c, !PT ;  /* 0x0000000e15157212 */ /* 0x000fe200078e3cff */
[----:B------:R-:W-:-:S04]  /*0a60*/  IMAD.HI.U32 R9, R23, R16, RZ ;  /* 0x0000001017097227 */ /* 0x000fc800078e00ff */
[----:B------:R-:W-:Y:S01]  /*0a70*/  FADD R15, -R22, R15 ;  /* 0x0000000f160f7221 */ /* 0x000fe20000000100 */
[----:B------:R-:W-:Y:S01]  /*0a80*/  ISETP.GE.AND P2, PT, R21, RZ, PT ;  /* 0x000000ff1500720c */ /* 0x000fe20003f46270 */
[----:B------:R-:W-:-:S04]  /*0a90*/  IMAD.HI.U32 R23, R23, R18, RZ ;  /* 0x0000001217177227 */ /* 0x000fc800078e00ff */
[----:B------:R-:W-:Y:S01]  /*0aa0*/  IMAD R16, R9, R20, R16 ;  /* 0x0000001409107224 */ /* 0x000fe200078e0210 */
[----:B0-----:R-:W-:Y:S01]  /*0ab0*/  I2FP.F32.S32 R24, R8 ;  /* 0x0000000800187245 */ /* 0x001fe20000201400 */
[----:B------:R-:W-:Y:S01]  /*0ac0*/  IMAD R18, R23, R20, R18 ;  /* 0x0000001417127224 */ /* 0x000fe200078e0212 */
[----:B------:R-:W-:Y:S02]  /*0ad0*/  I2FP.F32.S32 R23, R10 ;  /* 0x0000000a00177245 */ /* 0x000fe40000201400 */
[C---:B------:R-:W-:Y:S01]  /*0ae0*/  ISETP.GT.U32.AND P3, PT, R17.reuse, R16, PT ;  /* 0x000000101100720c */ /* 0x040fe20003f64070 */
[----:B------:R-:W-:Y:S01]  /*0af0*/  FADD R7, -R24, R7 ;  /* 0x0000000718077221 */ /* 0x000fe20000000100 */
[----:B------:R-:W-:Y:S01]  /*0b00*/  ISETP.GT.U32.AND P0, PT, R17, R18, PT ;  /* 0x000000121100720c */ /* 0x000fe20003f04070 */
[----:B------:R-:W-:Y:S01]  /*0b10*/  FADD R23, -R23, R12 ;  /* 0x0000000c17177221 */ /* 0x000fe20000000100 */
[----:B------:R-:W-:-:S05]  /*0b20*/  IMAD.MOV.U32 R12, RZ, RZ, 0x3f000000 ;  /* 0x3f000000ff0c7424 */ /* 0x000fca00078e00ff */
[----:B------:R-:W-:-:S04]  /*0b30*/  LOP3.LUT R20, R12, 0x80000000, R23, 0xb8, !PT ;  /* 0x800000000c147812 */ /* 0x000fc800078eb817 */
[--C-:B------:R-:W-:Y:S02]  /*0b40*/  @!P3 IMAD.IADD R16, R16, 0x1, -R17.reuse ;  /* 0x000000011010b824 */ /* 0x100fe400078e0a11 */
[----:B------:R-:W-:Y:S01]  /*0b50*/  FADD.RZ R20, R23, R20 ;  /* 0x0000001417147221 */ /* 0x000fe2000000c000 */
[----:B------:R-:W-:Y:S01]  /*0b60*/  @!P0 IMAD.IADD R18, R18, 0x1, -R17 ;  /* 0x0000000112128824 */ /* 0x000fe200078e0a11 */
[----:B------:R-:W-:Y:S02]  /*0b70*/  @!P3 IADD3 R9, PT, PT, R9, 0x1, RZ ;  /* 0x000000010909b810 */ /* 0x000fe40007ffe0ff */
[----:B------:R-:W-:Y:S02]  /*0b80*/  ISETP.GE.U32.AND P0, PT, R16, R17, PT ;  /* 0x000000111000720c */ /* 0x000fe40003f06070 */
[----:B------:R-:W-:Y:S01]  /*0b90*/  LOP3.LUT R16, R12, 0x80000000, R15, 0xb8, !PT ;  /* 0x800000000c107812 */ /* 0x000fe200078eb80f */
[----:B------:R-:W0:Y:S01]  /*0ba0*/  FRND.TRUNC R20, R20 ;  /* 0x0000001400147307 */ /* 0x000e22000020d000 */
[----:B------:R-:W-:-:S02]  /*0bb0*/  ISETP.GT.U32.AND P1, PT, R17, R18, PT ;  /* 0x000000121100720c */ /* 0x000fc40003f24070 */
[----:B------:R-:W-:Y:S01]  /*0bc0*/  LOP3.LUT R12, R12, 0x80000000, R7, 0xb8, !PT ;  /* 0x800000000c0c7812 */ /* 0x000fe200078eb807 */
[----:B------:R-:W-:Y:S01]  /*0bd0*/  FADD.RZ R16, R15, R16 ;  /* 0x000000100f107221 */ /* 0x000fe2000000c000 */
[----:B------:R-:W-:-:S03]  /*0be0*/  ISETP.GE.AND P3, PT, R13, RZ, PT ;  /* 0x000000ff0d00720c */ /* 0x000fc60003f66270 */
[----:B------:R-:W-:Y:S02]  /*0bf0*/  FADD.RZ R12, R7, R12 ;  /* 0x0000000c070c7221 */ /* 0x000fe4000000c000 */
[----:B------:R-:W1:Y:S01]  /*0c00*/  FRND.TRUNC R16, R16 ;  /* 0x0000001000107307 */ /* 0x000e62000020d000 */
[----:B------:R-:W-:Y:S01]  /*0c10*/  @P0 VIADD R9, R9, 0x1 ;  /* 0x0000000109090836 */ /* 0x000fe20000000000 */
[----:B------:R-:W-:Y:S02]  /*0c20*/  ISETP.NE.AND P0, PT, R14, RZ, PT ;  /* 0x000000ff0e00720c */ /* 0x000fe40003f05270 */
[----:B------:R-:W-:Y:S01]  /*0c30*/  @!P1 IMAD.IADD R18, R18, 0x1, -R17 ;  /* 0x0000000112129824 */ /* 0x000fe200078e0a11 */
[----:B------:R-:W-:Y:S01]  /*0c40*/  LOP3.LUT R14, RZ, R14, RZ, 0x33, !PT ;  /* 0x0000000eff0e7212 */ /* 0x000fe200078e33ff */
[----:B------:R-:W-:Y:S02]  /*0c50*/  @!P2 IMAD.MOV R9, RZ, RZ, -R9 ;  /* 0x000000ffff09a224 */ /* 0x000fe400078e0a09 */
[----:B0-----:R-:W-:Y:S01]  /*0c60*/  FADD R20, R20, -2 ;  /* 0xc000000014147421 */ /* 0x001fe20000000000 */
[----:B------:R-:W0:Y:S01]  /*0c70*/  FRND.TRUNC R12, R12 ;  /* 0x0000000c000c7307 */ /* 0x000e22000020d000 */
[----:B------:R-:W-:-:S02]  /*0c80*/  @!P3 IADD3 R18, PT, PT, -R18, RZ, RZ ;  /* 0x000000ff1212b210 */ /* 0x000fc40007ffe1ff */
[----:B------:R-:W-:Y:S01]  /*0c90*/  SEL R7, R14, R9, !P0 ;  /* 0x000000090e077207 */ /* 0x000fe20004000000 */
[----:B------:R-:W-:Y:S01]  /*0ca0*/  FADD R19, R20, R19 ;  /* 0x0000001314137221 */ /* 0x000fe20000000000 */
[----:B------:R-:W-:Y:S02]  /*0cb0*/  SEL R14, R14, R18, !P0 ;  /* 0x000000120e0e7207 */ /* 0x000fe40004000000 */
[----:B------:R-:W-:Y:S01]  /*0cc0*/  I2FP.F32.S32 R7, R7 ;  /* 0x0000000700077245 */ /* 0x000fe20000201400 */
[----:B-1----:R-:W-:Y:S01]  /*0cd0*/  FADD R16, R16, -2 ;  /* 0xc000000010107421 */ /* 0x002fe20000000000 */
[----:B------:R-:W-:Y:S01]  /*0ce0*/  I2FP.F32.S32 R9, R14 ;  /* 0x0000000e00097245 */ /* 0x000fe20000201400 */
[----:B------:R-:W1:Y:S02]  /*0cf0*/  F2I.TRUNC.NTZ R19, R19 ;  /* 0x0000001300137305 */ /* 0x000e64000020f100 */
[----:B------:R-:W-:Y:S01]  /*0d00*/  FADD R7, R16, R7 ;  /* 0x0000000710077221 */ /* 0x000fe20000000000 */
[----:B0-----:R-:W-:-:S05]  /*0d10*/  FADD R12, R12, -2 ;  /* 0xc00000000c0c7421 */ /* 0x001fca0000000000 */
[----:B------:R-:W0:Y:S01]  /*0d20*/  F2I.TRUNC.NTZ R7, R7 ;  /* 0x0000000700077305 */ /* 0x000e22000020f100 */
[----:B------:R-:W-:Y:S02]  /*0d30*/  FADD R9, R12, R9 ;  /* 0x000000090c097221 */ /* 0x000fe40000000000 */
[----:B------:R-:W3:Y:S01]  /*0d40*/  LDC.64 R12, c[0x0][0x3c0] ;  /* 0x0000f000ff0c7b82 */ /* 0x000ee20000000a00 */
[----:B-1----:R-:W-:-:S04]  /*0d50*/  VIADDMNMX.RELU R10, R19, R10, UR4, PT ;  /* 0x00000004130a7e46 */ /* 0x002fc8000b80110a */
[----:B------:R-:W1:Y:S01]  /*0d60*/  F2I.TRUNC.NTZ R9, R9 ;  /* 0x0000000900097305 */ /* 0x000e62000020f100 */
[----:B--2---:R-:W-:Y:S01]  /*0d70*/  UIADD3 UR4, UPT, UPT, UR10, -0x1, URZ ;  /* 0xffffffff0a047890 */ /* 0x004fe2000fffe0ff */
[----:B------:R-:W-:Y:S01]  /*0d80*/  IMAD R11, R11, UR8, R10 ;  /* 0x000000080b0b7c24 */ /* 0x000fe2000f8e020a */
[----:B0-----:R-:W-:-:S05]  /*0d90*/  VIADDMNMX.RELU R2, R7, R2, UR5, PT ;  /* 0x0000000507027e46 */ /* 0x001fca000b801102 */
[----:B------:R-:W-:Y:S01]  /*0da0*/  IMAD R11, R11, UR9, R2 ;  /* 0x000000090b0b7c24 */ /* 0x000fe2000f8e0202 */
[----:B-1----:R-:W-:-:S05]  /*0db0*/  VIADDMNMX.RELU R8, R9, R8, UR4, PT ;  /* 0x0000000409087e46 */ /* 0x002fca000b801108 */
[----:B------:R-:W-:-:S04]  /*0dc0*/  IMAD R11, R11, UR10, R8 ;  /* 0x0000000a0b0b7c24 */ /* 0x000fc8000f8e0208 */
[----:B---3--:R-:W-:-:S05]  /*0dd0*/  IMAD.WIDE R12, R11, 0x4, R12 ;  /* 0x000000040b0c7825 */ /* 0x008fca00078e020c */
[----:B------:R-:W2:Y:S02]  /*0de0*/  LDG.E R2, desc[UR6][R12.64] ;  /* 0x000000060c027981 */ /* 0x000ea4000c1e1900 */
[----:B--2---:R-:W-:-:S13]  /*0df0*/  ISETP.GE.AND P0, PT, R2, RZ, PT ;  /* 0x000000ff0200720c */ /* 0x004fda0003f06270 */
[----:B------:R-:W-:Y:S05]  /*0e00*/  @!P0 EXIT ;  /* 0x000000000000894d */ /* 0x000fea0003800000 */
[----:B------:R-:W0:Y:S01]  /*0e10*/  LDC.64 R8, c[0x0][0x3a0] ;  /* 0x0000e800ff087b82 */ /* 0x000e220000000a00 */
[----:B------:R-:W-:-:S07]  /*0e20*/  IMAD R7, R2, 0x3, RZ ;  /* 0x0000000302077824 */ /* 0x000fce00078e02ff */
[----:B------:R-:W1:Y:S01]  /*0e30*/  LDC R12, c[0x0][0x39c] ;  /* 0x0000e700ff0c7b82 */ /* 0x000e620000000800 */
[----:B0-----:R-:W-:-:S05]  /*0e40*/  IMAD.WIDE.U32 R8, R7, 0x4, R8 ;  /* 0x0000000407087825 */ /* 0x001fca00078e0008 */
[----:B------:R-:W2:Y:S04]  /*0e50*/  LDG.E R10, desc[UR6][R8.64+0x4] ;  /* 0x00000406080a7981 */ /* 0x000ea8000c1e1900 */
[----:B------:R-:W3:Y:S04]  /*0e60*/  LDG.E R7, desc[UR6][R8.64] ;  /* 0x0000000608077981 */ /* 0x000ee8000c1e1900 */
[----:B------:R-:W4:Y:S01]  /*0e70*/  LDG.E R11, desc[UR6][R8.64+0x8] ;  /* 0x00000806080b7981 */ /* 0x000f22000c1e1900 */
[----:B--2---:R-:W-:Y:S01]  /*0e80*/  FADD R10, -R5, R10 ;  /* 0x0000000a050a7221 */ /* 0x004fe20000000100 */
[----:B-1----:R-:W-:Y:S01]  /*0e90*/  FMUL R5, R12, 1.5 ;  /* 0x3fc000000c057820 */ /* 0x002fe20000400000 */
[----:B---3--:R-:W-:-:S02]  /*0ea0*/  FADD R7, -R6, R7 ;  /* 0x0000000706077221 */ /* 0x008fc40000000100 */
[----:B------:R-:W-:Y:S01]  /*0eb0*/  FADD R28, R10, 1.1920928955078125e-07 ;  /* 0x340000000a1c7421 */ /* 0x000fe20000000000 */
[----:B----4-:R-:W-:Y:S01]  /*0ec0*/  FADD R11, -R4, R11 ;  /* 0x0000000b040b7221 */ /* 0x010fe20000000100 */
[----:B------:R-:W-:Y:S01]  /*0ed0*/  FMUL R4, R5, R5 ;  /* 0x0000000505047220 */ /* 0x000fe20000400000 */
[----:B------:R-:W-:Y:S01]  /*0ee0*/  FADD R13, R7, 1.1920928955078125e-07 ;  /* 0x34000000070d7421 */ /* 0x000fe20000000000 */
[----:B------:R-:W-:Y:S01]  /*0ef0*/  FMUL R15, R28, R28 ;  /* 0x0000001c1c0f7220 */ /* 0x000fe20000400000 */
[----:B------:R-:W-:Y:S02]  /*0f00*/  FADD R5, R11, 1.1920928955078125e-07 ;  /* 0x340000000b057421 */ /* 0x000fe40000000000 */
[----:B------:R-:W-:Y:S02]  /*0f10*/  FMUL R7, R13, R13 ;  /* 0x0000000d0d077220 */ /* 0x000fe40000400000 */
[----:B------:R-:W-:Y:S01]  /*0f20*/  FSETP.GEU.AND P0, PT, R15, R4, PT ;  /* 0x000000040f00720b */ /* 0x000fe20003f0e000 */
[----:B------:R-:W-:-:S03]  /*0f30*/  FMUL R9, R5, R5 ;  /* 0x0000000505097220 */ /* 0x000fc60000400000 */
[----:B------:R-:W-:-:S04]  /*0f40*/  FSETP.GEU.OR P0, PT, R7, R4, P0 ;  /* 0x000000040700720b */ /* 0x000fc8000070e400 */
[----:B------:R-:W-:-:S13]  /*0f50*/  FSETP.GEU.OR P0, PT, R9, R4, P0 ;  /* 0x000000040900720b */ /* 0x000fda000070e400 */
[----:B------:R-:W-:Y:S05]  /*0f60*/  @P0 EXIT ;  /* 0x000000000000094d */ /* 0x000fea0003800000 */
[----:B------:R-:W0:Y:S01]  /*0f70*/  MUFU.RCP R7, R12 ;  /* 0x0000000c00077308 */ /* 0x000e220000001000 */
[----:B------:R-:W-:Y:S07]  /*0f80*/  BSSY.RECONVERGENT B0, `(.L_x_19) ;  /* 0x000000c000007945 */ /* 0x000fee0003800200 */
        /* <DEDUP_REMOVED lines=11> */
.L_x_20:
[----:B------:R-:W-:Y:S05]  /*1040*/  BSYNC.RECONVERGENT B0 ;  /* 0x0000000000007941 */ /* 0x000fea0003800200 */
.L_x_19:
[----:B------:R-:W0:Y:S01]  /*1050*/  F2F.F64.F32 R10, R13 ;  /* 0x0000000d000a7310 */ /* 0x000e220000201800 */
[----:B------:R-:W-:Y:S01]  /*1060*/  IMAD.MOV.U32 R6, RZ, RZ, 0x1 ;  /* 0x00000001ff067424 */ /* 0x000fe200078e00ff */
[----:B------:R-:W-:Y:S06]  /*1070*/  BSSY.RECONVERGENT B0, `(.L_x_21) ;  /* 0x0000017000007945 */ /* 0x000fec0003800200 */
[----:B------:R-:W-:Y:S08]  /*1080*/  F2F.F64.F32 R22, R22 ;  /* 0x0000001600167310 */ /* 0x000ff00000201800 */
[----:B0-----:R-:W0:Y:S02]  /*1090*/  MUFU.RCP64H R7, R11 ;  /* 0x0000000b00077308 */ /* 0x001e240000001800 */
[----:B0-----:R-:W-:-:S08]  /*10a0*/  DFMA R8, -R10, R6, 1 ;  /* 0x3ff000000a08742b */ /* 0x001fd00000000106 */
[----:B------:R-:W-:Y:S02]  /*10b0*/  DFMA R14, R8, R8, R8 ;  /* 0x00000008080e722b */ /* 0x000fe40000000008 */
[----:B------:R-:W0:Y:S06]  /*10c0*/  F2F.F64.F32 R8, |R13| ;  /* 0x4000000d00087310 */ /* 0x000e2c0000201800 */
[----:B------:R-:W-:-:S08]  /*10d0*/  DFMA R14, R6, R14, R6 ;  /* 0x0000000e060e722b */ /* 0x000fd00000000006 */
[----:B------:R-:W-:Y:S02]  /*10e0*/  DFMA R6, -R10, R14, 1 ;  /* 0x3ff000000a06742b */ /* 0x000fe4000000010e */
[----:B0-----:R-:W-:-:S06]  /*10f0*/  DMUL R8, R8, 0.5 ;  /* 0x3fe0000008087828 */ /* 0x001fcc0000000000 */
[----:B------:R-:W-:-:S04]  /*1100*/  DFMA R6, R14, R6, R14 ;  /* 0x000000060e06722b */ /* 0x000fc8000000000e */
[----:B------:R-:W-:-:S04]  /*1110*/  FSETP.GEU.AND P1, PT, |R9|, 6.5827683646048100446e-37, PT ;  /* 0x036000000900780b */ /* 0x000fc80003f2e200 */
[----:B------:R-:W-:-:S08]  /*1120*/  DMUL R14, R8, R6 ;  /* 0x00000006080e7228 */ /* 0x000fd00000000000 */
[----:B------:R-:W-:-:S08]  /*1130*/  DFMA R16, -R10, R14, R8 ;  /* 0x0000000e0a10722b */ /* 0x000fd00000000108 */
[----:B------:R-:W-:-:S10]  /*1140*/  DFMA R6, R6, R16, R14 ;  /* 0x000000100606722b */ /* 0x000fd4000000000e */
[----:B------:R-:W-:-:S05]  /*1150*/  FFMA R4, RZ, R11, R7 ;  /* 0x0000000bff047223 */ /* 0x000fca0000000007 */
[----:B------:R-:W-:-:S13]  /*1160*/  FSETP.GT.AND P0, PT, |R4|, 1.469367938527859385e-39, PT ;  /* 0x001000000400780b */ /* 0x000fda0003f04200 */
[----:B------:R-:W-:Y:S05]  /*1170*/  @P0 BRA P1, `(.L_x_22) ;  /* 0x0000000000180947 */ /* 0x000fea0000800000 */
[----:B------:R-:W-:Y:S01]  /*1180*/  MOV R12, R8 ;  /* 0x00000008000c7202 */ /* 0x000fe20000000f00 */
[----:B------:R-:W-:Y:S01]  /*1190*/  IMAD.MOV.U32 R13, RZ, RZ, R9 ;  /* 0x000000ffff0d7224 */ /* 0x000fe200078e0009 */
[----:B------:R-:W-:-:S07]  /*11a0*/  MOV R4, 0x11c0 ;  /* 0x000011c000047802 */ /* 0x000fce0000000f00 */
[----:B------:R-:W-:Y:S05]  /*11b0*/  CALL.REL.NOINC `($__internal_0_$__cuda_sm20_div_rn_f64_full) ;  /* 0x0000000c00dc7944 */ /* 0x000fea0003c00000 */
[----:B------:R-:W-:Y:S02]  /*11c0*/  IMAD.MOV.U32 R6, RZ, RZ, R8 ;  /* 0x000000ffff067224 */ /* 0x000fe400078e0008 */
[----:B------:R-:W-:-:S07]  /*11d0*/  IMAD.MOV.U32 R7, RZ, RZ, R9 ;  /* 0x000000ffff077224 */ /* 0x000fce00078e0009 */
.L_x_22:
[----:B------:R-:W-:Y:S05]  /*11e0*/  BSYNC.RECONVERGENT B0 ;  /* 0x0000000000007941 */ /* 0x000fea0003800200 */
.L_x_21:
[----:B------:R-:W0:Y:S01]  /*11f0*/  LDC R13, c[0x0][0x39c] ;  /* 0x0000e700ff0d7b82 */ /* 0x000e220000000800 */
[----:B------:R-:W-:Y:S01]  /*1200*/  DADD R8, R22, R6 ;  /* 0x0000000016087229 */ /* 0x000fe20000000006 */
[----:B------:R-:W-:Y:S09]  /*1210*/  BSSY.RECONVERGENT B0, `(.L_x_23) ;  /* 0x000000f000007945 */ /* 0x000ff20003800200 */
[----:B------:R-:W1:Y:S08]  /*1220*/  F2F.F32.F64 R8, R8 ;  /* 0x0000000800087310 */ /* 0x000e700000301000 */
[----:B0-----:R-:W0:Y:S08]  /*1230*/  MUFU.RCP R4, R13 ;  /* 0x0000000d00047308 */ /* 0x001e300000001000 */
[----:B------:R-:W2:Y:S08]  /*1240*/  FCHK P0, R28, R13 ;  /* 0x0000000d1c007302 */ /* 0x000eb00000000000 */
[----:B-1----:R1:W3:Y:S01]  /*1250*/  F2I.TRUNC.NTZ R27, R8 ;  /* 0x00000008001b7305 */ /* 0x0022e2000020f100 */
[----:B0-----:R-:W-:-:S04]  /*1260*/  FFMA R7, R4, -R13, 1 ;  /* 0x3f80000004077423 */ /* 0x001fc8000000080d */
[----:B------:R-:W-:-:S04]  /*1270*/  FFMA R7, R4, R7, R4 ;  /* 0x0000000704077223 */ /* 0x000fc80000000004 */
[----:B------:R-:W-:-:S04]  /*1280*/  FFMA R11, R7, R28, RZ ;  /* 0x0000001c070b7223 */ /* 0x000fc800000000ff */
[----:B------:R-:W-:-:S04]  /*1290*/  FFMA R22, R11, -R13, R28 ;  /* 0x8000000d0b167223 */ /* 0x000fc8000000001c */
[----:B------:R-:W-:Y:S01]  /*12a0*/  FFMA R22, R7, R22, R11 ;  /* 0x0000001607167223 */ /* 0x000fe2000000000b */
[----:B-123--:R-:W-:Y:S06]  /*12b0*/  @!P0 BRA `(.L_x_24) ;  /* 0x0000000000108947 */ /* 0x00efec0003800000 */
[----:B------:R-:W-:Y:S02]  /*12c0*/  MOV R7, R28 ;  /* 0x0000001c00077202 */ /* 0x000fe40000000f00 */
[----:B------:R-:W-:-:S07]  /*12d0*/  MOV R17, 0x12f0 ;  /* 0x000012f000117802 */ /* 0x000fce0000000f00 */
[----:B------:R-:W-:Y:S05]  /*12e0*/  CALL.REL.NOINC `($__internal_1_$__cuda_sm3x_div_rn_noftz_f32_slowpath) ;  /* 0x0000001400047944 */ /* 0x000fea0003c00000 */
[----:B------:R-:W-:-:S07]  /*12f0*/  IMAD.MOV.U32 R22, RZ, RZ, R18 ;  /* 0x000000ffff167224 */ /* 0x000fce00078e0012 */
.L_x_24:
[----:B------:R-:W-:Y:S05]  /*1300*/  BSYNC.RECONVERGENT B0 ;  /* 0x0000000000007941 */ /* 0x000fea0003800200 */
.L_x_23:
[----:B------:R-:W0:Y:S01]  /*1310*/  F2F.F64.F32 R10, R28 ;  /* 0x0000001c000a7310 */ /* 0x000e220000201800 */
[----:B------:R-:W-:Y:S01]  /*1320*/  IMAD.MOV.U32 R6, RZ, RZ, 0x1 ;  /* 0x00000001ff067424 */ /* 0x000fe200078e00ff */
[----:B------:R-:W-:Y:S06]  /*1330*/  BSSY.RECONVERGENT B0, `(.L_x_25) ;  /* 0x0000015000007945 */ /* 0x000fec0003800200 */
[----:B------:R-:W1:Y:S08]  /*1340*/  F2F.F64.F32 R12, |R28| ;  /* 0x4000001c000c7310 */ /* 0x000e700000201800 */
[----:B0-----:R-:W0:Y:S01]  /*1350*/  MUFU.RCP64H R7, R11 ;  /* 0x0000000b00077308 */ /* 0x001e220000001800 */
[----:B-1----:R-:W-:-:S07]  /*1360*/  DMUL R12, R12, 0.5 ;  /* 0x3fe000000c0c7828 */ /* 0x002fce0000000000 */
[----:B------:R-:W1:Y:S01]  /*1370*/  F2F.F64.F32 R22, R22 ;  /* 0x0000001600167310 */ /* 0x000e620000201800 */
[----:B0-----:R-:W-:Y:S02]  /*1380*/  DFMA R8, -R10, R6, 1 ;  /* 0x3ff000000a08742b */ /* 0x001fe40000000106 */
[----:B------:R-:W-:-:S06]  /*1390*/  FSETP.GEU.AND P1, PT, |R13|, 6.5827683646048100446e-37, PT ;  /* 0x036000000d00780b */ /* 0x000fcc0003f2e200 */
[----:B------:R-:W-:-:S08]  /*13a0*/  DFMA R8, R8, R8, R8 ;  /* 0x000000080808722b */ /* 0x000fd00000000008 */
[----:B------:R-:W-:-:S08]  /*13b0*/  DFMA R8, R6, R8, R6 ;  /* 0x000000080608722b */ /* 0x000fd00000000006 */
[----:B------:R-:W-:-:S08]  /*13c0*/  DFMA R6, -R10, R8, 1 ;  /* 0x3ff000000a06742b */ /* 0x000fd00000000108 */
[----:B------:R-:W-:-:S08]  /*13d0*/  DFMA R6, R8, R6, R8 ;  /* 0x000000060806722b */ /* 0x000fd00000000008 */
[----:B------:R-:W-:-:S08]  /*13e0*/  DMUL R8, R12, R6 ;  /* 0x000000060c087228 */ /* 0x000fd00000000000 */
[----:B------:R-:W-:-:S08]  /*13f0*/  DFMA R14, -R10, R8, R12 ;  /* 0x000000080a0e722b */ /* 0x000fd0000000010c */
[----:B------:R-:W-:-:S10]  /*1400*/  DFMA R6, R6, R14, R8 ;  /* 0x0000000e0606722b */ /* 0x000fd40000000008 */
[----:B------:R-:W-:-:S05]  /*1410*/  FFMA R4, RZ, R11, R7 ;  /* 0x0000000bff047223 */ /* 0x000fca0000000007 */
[----:B------:R-:W-:-:S13]  /*1420*/  FSETP.GT.AND P0, PT, |R4|, 1.469367938527859385e-39, PT ;  /* 0x001000000400780b */ /* 0x000fda0003f04200 */
[----:B-1----:R-:W-:Y:S05]  /*1430*/  @P0 BRA P1, `(.L_x_26) ;  /* 0x0000000000100947 */ /* 0x002fea0000800000 */
[----:B------:R-:W-:-:S07]  /*1440*/  MOV R4, 0x1460 ;  /* 0x0000146000047802 */ /* 0x000fce0000000f00 */
[----:B------:R-:W-:Y:S05]  /*1450*/  CALL.REL.NOINC `($__internal_0_$__cuda_sm20_div_rn_f64_full) ;  /* 0x0000000c00347944 */ /* 0x000fea0003c00000 */
[----:B------:R-:W-:Y:S01]  /*1460*/  IMAD.MOV.U32 R6, RZ, RZ, R8 ;  /* 0x000000ffff067224 */ /* 0x000fe200078e0008 */
[----:B------:R-:W-:-:S07]  /*1470*/  MOV R7, R9 ;  /* 0x0000000900077202 */ /* 0x000fce0000000f00 */
.L_x_26:
[----:B------:R-:W-:Y:S05]  /*1480*/  BSYNC.RECONVERGENT B0 ;  /* 0x0000000000007941 */ /* 0x000fea0003800200 */
.L_x_25:
        /* <DEDUP_REMOVED lines=13> */
[----:B------:R-:W-:Y:S01]  /*1560*/  IMAD.MOV.U32 R7, RZ, RZ, R5 ;  /* 0x000000ffff077224 */ /* 0x000fe200078e0005 */
[----:B------:R-:W-:-:S07]  /*1570*/  MOV R17, 0x1590 ;  /* 0x0000159000117802 */ /* 0x000fce0000000f00 */
[----:B------:R-:W-:Y:S05]  /*1580*/  CALL.REL.NOINC `($__internal_1_$__cuda_sm3x_div_rn_noftz_f32_slowpath) ;  /* 0x00000010005c7944 */ /* 0x000fea0003c00000 */
[----:B------:R-:W-:-:S07]  /*1590*/  IMAD.MOV.U32 R28, RZ, RZ, R18 ;  /* 0x000000ffff1c7224 */ /* 0x000fce00078e0012 */
.L_x_28:
[----:B------:R-:W-:Y:S05]  /*15a0*/  BSYNC.RECONVERGENT B0 ;  /* 0x0000000000007941 */ /* 0x000fea0003800200 */
.L_x_27:
[----:B------:R-:W0:Y:S01]  /*15b0*/  F2F.F64.F32 R10, R5 ;  /* 0x00000005000a7310 */ /* 0x000e220000201800 */
[----:B------:R-:W-:Y:S01]  /*15c0*/  IMAD.MOV.U32 R6, RZ, RZ, 0x1 ;  /* 0x00000001ff067424 */ /* 0x000fe200078e00ff */
[----:B------:R-:W1:Y:S01]  /*15d0*/  LDCU UR4, c[0x0][0x38c] ;  /* 0x00007180ff0477ac */ /* 0x000e620008000800 */
[----:B------:R-:W-:Y:S05]  /*15e0*/  BSSY.RECONVERGENT B0, `(.L_x_29) ;  /* 0x0000018000007945 */ /* 0x000fea0003800200 */
[----:B------:R-:W2:Y:S08]  /*15f0*/  F2F.F64.F32 R12, |R5| ;  /* 0x40000005000c7310 */ /* 0x000eb00000201800 */
[----:B0-----:R-:W0:Y:S01]  /*1600*/  MUFU.RCP64H R7, R11 ;  /* 0x0000000b00077308 */ /* 0x001e220000001800 */
[----:B-1----:R-:W-:Y:S01]  /*1610*/  UIADD3 UR4, UPT, UPT, UR4, -0x1, URZ ;  /* 0xffffffff04047890 */ /* 0x002fe2000fffe0ff */
[----:B--2---:R-:W-:-:S06]  /*1620*/  DMUL R12, R12, 0.5 ;  /* 0x3fe000000c0c7828 */ /* 0x004fcc0000000000 */
[----:B------:R-:W1:Y:S01]  /*1630*/  F2F.F64.F32 R28, R28 ;  /* 0x0000001c001c7310 */ /* 0x000e620000201800 */
[----:B------:R-:W-:-:S04]  /*1640*/  ULEA.HI UR4, UR4, UR4, URZ, 0x1 ;  /* 0x0000000404047291 */ /* 0x000fc8000f8f08ff */
[----:B------:R-:W-:Y:S01]  /*1650*/  USHF.R.S32.HI UR4, URZ, 0x1, UR4 ;  /* 0x00000001ff047899 */ /* 0x000fe20008011404 */
[----:B0-----:R-:W-:Y:S01]  /*1660*/  DFMA R8, -R10, R6, 1 ;  /* 0x3ff000000a08742b */ /* 0x001fe20000000106 */
[----:B------:R-:W-:-:S07]  /*1670*/  FSETP.GEU.AND P1, PT, |R13|, 6.5827683646048100446e-37, PT ;  /* 0x036000000d00780b */ /* 0x000fce0003f2e200 */
        /* <DEDUP_REMOVED lines=12> */
[----:B------:R-:W-:Y:S01]  /*1740*/  MOV R6, R8 ;  /* 0x0000000800067202 */ /* 0x000fe20000000f00 */
[----:B------:R-:W-:-:S07]  /*1750*/  IMAD.MOV.U32 R7, RZ, RZ, R9 ;  /* 0x000000ffff077224 */ /* 0x000fce00078e0009 */
.L_x_30:
[----:B------:R-:W-:Y:S05]  /*1760*/  BSYNC.RECONVERGENT B0 ;  /* 0x0000000000007941 */ /* 0x000fea0003800200 */
.L_x_29:
[----:B------:R-:W-:Y:S01]  /*1770*/  DADD R28, R28, R6 ;  /* 0x000000001c1c7229 */ /* 0x000fe20000000006 */
[----:B------:R-:W0:Y:S08]  /*1780*/  LDC R8, c[0x0][0x38c] ;  /* 0x0000e300ff087b82 */ /* 0x000e300000000800 */
[----:B------:R-:W1:Y:S01]  /*1790*/  LDC.64 R4, c[0x0][0x3d0] ;  /* 0x0000f400ff047b82 */ /* 0x000e620000000a00 */
[----:B------:R-:W2:Y:S08]  /*17a0*/  F2F.F32.F64 R28, R28 ;  /* 0x0000001c001c7310 */ /* 0x000eb00000301000 */
[----:B--2---:R-:W2:Y:S01]  /*17b0*/  F2I.TRUNC.NTZ R0, R28 ;  /* 0x0000001c00007305 */ /* 0x004ea2000020f100 */
[----:B0-----:R-:W-:-:S02]  /*17c0*/  IMAD R6, R3, R8, UR4 ;  /* 0x0000000403067e24 */ /* 0x001fc4000f8e0208 */
[----:B------:R-:W-:Y:S02]  /*17d0*/  VIADD R3, R22, UR4 ;  /* 0x0000000416037c36 */ /* 0x000fe40008000000 */
[----:B------:R-:W-:-:S04]  /*17e0*/  IMAD.IADD R6, R27, 0x1, R6 ;  /* 0x000000011b067824 */ /* 0x000fc800078e0206 */
[----:B------:R-:W-:Y:S01]  /*17f0*/  IMAD R3, R6, R8, R3 ;  /* 0x0000000806037224 */ /* 0x000fe200078e0203 */
[----:B--2---:R-:W-:-:S05]  /*1800*/  IADD3 R0, PT, PT, R0, UR4, RZ ;  /* 0x0000000400007c10 */ /* 0x004fca000fffe0ff */
[----:B------:R-:W-:-:S04]  /*1810*/  IMAD R3, R3, R8, R0 ;  /* 0x0000000803037224 */ /* 0x000fc800078e0200 */
[----:B-1----:R-:W-:-:S05]  /*1820*/  IMAD.WIDE R6, R3, 0x4, R4 ;  /* 0x0000000403067825 */ /* 0x002fca00078e0204 */
[----:B------:R-:W2:Y:S02]  /*1830*/  LDG.E R0, desc[UR6][R6.64] ;  /* 0x0000000606007981 */ /* 0x000ea4000c1e1900 */
[----:B--2---:R-:W-:-:S13]  /*1840*/  ISETP.GT.AND P0, PT, R0, -0x1, PT ;  /* 0xffffffff0000780c */ /* 0x004fda0003f04270 */
[----:B------:R-:W-:Y:S05]  /*1850*/  @P0 EXIT ;  /* 0x000000000000094d */ /* 0x000fea0003800000 */
[----:B------:R-:W0:Y:S01]  /*1860*/  LDC R5, c[0x0][0x388] ;  /* 0x0000e200ff057b82 */ /* 0x000e220000000800 */
[----:B------:R1:W-:Y:S01]  /*1870*/  STG.E desc[UR6][R6.64], R2 ;  /* 0x0000000206007986 */ /* 0x0003e2000c101906 */
[----:B0-----:R-:W-:-:S13]  /*1880*/  ISETP.GE.AND P0, PT, R5, 0x1, PT ;  /* 0x000000010500780c */ /* 0x001fda0003f06270 */
[----:B-1----:R-:W-:Y:S05]  /*1890*/  @!P0 EXIT ;  /* 0x000000000000894d */ /* 0x002fea0003800000 */
[----:B------:R-:W-:Y:S01]  /*18a0*/  ISETP.GE.U32.AND P1, PT, R5, 0x10, PT ;  /* 0x000000100500780c */ /* 0x000fe20003f26070 */
[-C--:B------:R-:W-:Y:S01]  /*18b0*/  IMAD R0, R3, R5.reuse, RZ ;  /* 0x0000000503007224 */ /* 0x080fe200078e02ff */
[----:B------:R-:W-:Y:S01]  /*18c0*/  LOP3.LUT R12, R5, 0xf, RZ, 0xc0, !PT ;  /* 0x0000000f050c7812 */ /* 0x000fe200078ec0ff */
[----:B------:R-:W-:Y:S02]  /*18d0*/  IMAD R2, R2, R5, RZ ;  /* 0x0000000502027224 */ /* 0x000fe400078e02ff */
[----:B------:R-:W-:Y:S01]  /*18e0*/  IMAD.MOV.U32 R3, RZ, RZ, RZ ;  /* 0x000000ffff037224 */ /* 0x000fe200078e00ff */
[----:B------:R-:W-:-:S07]  /*18f0*/  ISETP.NE.AND P0, PT, R12, RZ, PT ;  /* 0x000000ff0c00720c */ /* 0x000fce0003f05270 */
[----:B------:R-:W-:Y:S06]  /*1900*/  @!P1 BRA `(.L_x_31) ;  /* 0x0000000000d49947 */ /* 0x000fec0003800000 */
[----:B------:R-:W0:Y:S01]  /*1910*/  LDC.64 R6, c[0x0][0x3a8] ;  /* 0x0000ea00ff067b82 */ /* 0x000e220000000a00 */
[----:B------:R-:W1:Y:S01]  /*1920*/  LDCU.64 UR4, c[0x0][0x3c8] ;  /* 0x00007900ff0477ac */ /* 0x000e620008000a00 */
[----:B------:R-:W-:Y:S01]  /*1930*/  LOP3.LUT R3, R5, 0x7ffffff0, RZ, 0xc0, !PT ;  /* 0x7ffffff005037812 */ /* 0x000fe200078ec0ff */
[----:B------:R-:W-:-:S03]  /*1940*/  IMAD.MOV.U32 R4, RZ, RZ, R0 ;  /* 0x000000ffff047224 */ /* 0x000fc600078e0000 */
[----:B------:R-:W-:Y:S01]  /*1950*/  IADD3 R10, PT, PT, -R3, RZ, RZ ;  /* 0x000000ff030a7210 */ /* 0x000fe20007ffe1ff */
[----:B-1----:R-:W-:-:S04]  /*1960*/  UIADD3 UR4, UP0, UPT, UR4, 0x20, URZ ;  /* 0x0000002004047890 */ /* 0x002fc8000ff1e0ff */
[----:B------:R-:W-:Y:S01]  /*1970*/  UIADD3.X UR5, UPT, UPT, URZ, UR5, URZ, UP0, !UPT ;  /* 0x00000005ff057290 */ /* 0x000fe200087fe4ff */
[----:B0-----:R-:W-:-:S03]  /*1980*/  IMAD.WIDE.U32 R6, R2, 0x4, R6 ;  /* 0x0000000402067825 */ /* 0x001fc600078e0006 */
[----:B------:R-:W-:-:S05]  /*1990*/  IADD3 R14, P1, PT, R6, 0x20, RZ ;  /* 0x00000020060e7810 */ /* 0x000fca0007f3e0ff */
[----:B------:R-:W-:-:S08]  /*19a0*/  IMAD.X R19, RZ, RZ, R7, P1 ;  /* 0x000000ffff137224 */ /* 0x000fd000008e0607 */
.L_x_32:
[----:B------:R-:W-:Y:S02]  /*19b0*/  IMAD.MOV.U32 R6, RZ, RZ, R14 ;  /* 0x000000ffff067224 */ /* 0x000fe400078e000e */
[----:B------:R-:W-:-:S05]  /*19c0*/  IMAD.MOV.U32 R7, RZ, RZ, R19 ;  /* 0x000000ffff077224 */ /* 0x000fca00078e0013 */
[----:B0-----:R-:W2:Y:S01]  /*19d0*/  LDG.E R11, desc[UR6][R6.64+-0x20] ;  /* 0xffffe006060b7981 */ /* 0x001ea2000c1e1900 */
[----:B------:R-:W-:Y:S01]  /*19e0*/  MOV R9, UR5 ;  /* 0x0000000500097c02 */ /* 0x000fe20008000f00 */
[----:B------:R-:W-:-:S04]  /*19f0*/  IMAD.U32 R8, RZ, RZ, UR4 ;  /* 0x00000004ff087e24 */ /* 0x000fc8000f8e00ff */
[----:B------:R-:W-:-:S05]  /*1a00*/  IMAD.WIDE R8, R4, 0x4, R8 ;  /* 0x0000000404087825 */ /* 0x000fca00078e0208 */
[----:B--2---:R0:W-:Y:S04]  /*1a10*/  STG.E desc[UR6][R8.64+-0x20], R11 ;  /* 0xffffe00b08007986 */ /* 0x0041e8000c101906 */
[----:B------:R-:W2:Y:S04]  /*1a20*/  LDG.E R13, desc[UR6][R6.64+-0x1c] ;  /* 0xffffe406060d7981 */ /* 0x000ea8000c1e1900 */
[----:B--2---:R1:W-:Y:S04]  /*1a30*/  STG.E desc[UR6][R8.64+-0x1c], R13 ;  /* 0xffffe40d08007986 */ /* 0x0043e8000c101906 */
[----:B------:R-:W2:Y:S04]  /*1a40*/  LDG.E R15, desc[UR6][R6.64+-0x18] ;  /* 0xffffe806060f7981 */ /* 0x000ea8000c1e1900 */
[----:B--2---:R2:W-:Y:S04]  /*1a50*/  STG.E desc[UR6][R8.64+-0x18], R15 ;  /* 0xffffe80f08007986 */ /* 0x0045e8000c101906 */
[----:B------:R-:W3:Y:S04]  /*1a60*/  LDG.E R17, desc[UR6][R6.64+-0x14] ;  /* 0xffffec0606117981 */ /* 0x000ee8000c1e1900 */
[----:B---3--:R3:W-:Y:S04]  /*1a70*/  STG.E desc[UR6][R8.64+-0x14], R17 ;  /* 0xffffec1108007986 */ /* 0x0087e8000c101906 */
[----:B------:R-:W4:Y:S04]  /*1a80*/  LDG.E R19, desc[UR6][R6.64+-0x10] ;  /* 0xfffff00606137981 */ /* 0x000f28000c1e1900 */
[----:B----4-:R4:W-:Y:S04]  /*1a90*/  STG.E desc[UR6][R8.64+-0x10], R19 ;  /* 0xfffff01308007986 */ /* 0x0109e8000c101906 */
[----:B------:R-:W5:Y:S04]  /*1aa0*/  LDG.E R21, desc[UR6][R6.64+-0xc] ;  /* 0xfffff40606157981 */ /* 0x000f68000c1e1900 */
[----:B-----5:R5:W-:Y:S04]  /*1ab0*/  STG.E desc[UR6][R8.64+-0xc], R21 ;  /* 0xfffff41508007986 */ /* 0x020be8000c101906 */
[----:B0-----:R-:W2:Y:S04]  /*1ac0*/  LDG.E R11, desc[UR6][R6.64+-0x8] ;  /* 0xfffff806060b7981 */ /* 0x001ea8000c1e1900 */
[----:B--2---:R0:W-:Y:S04]  /*1ad0*/  STG.E desc[UR6][R8.64+-0x8], R11 ;  /* 0xfffff80b08007986 */ /* 0x0041e8000c101906 */
[----:B-1----:R-:W2:Y:S04]  /*1ae0*/  LDG.E R13, desc[UR6][R6.64+-0x4] ;  /* 0xfffffc06060d7981 */ /* 0x002ea8000c1e1900 */
[----:B--2---:R1:W-:Y:S04]  /*1af0*/  STG.E desc[UR6][R8.64+-0x4], R13 ;  /* 0xfffffc0d08007986 */ /* 0x0043e8000c101906 */
[----:B------:R-:W2:Y:S04]  /*1b00*/  LDG.E R15, desc[UR6][R6.64] ;  /* 0x00000006060f7981 */ /* 0x000ea8000c1e1900 */
[----:B--2---:R2:W-:Y:S04]  /*1b10*/  STG.E desc[UR6][R8.64], R15 ;  /* 0x0000000f08007986 */ /* 0x0045e8000c101906 */
[----:B---3--:R-:W3:Y:S04]  /*1b20*/  LDG.E R17, desc[UR6][R6.64+0x4] ;  /* 0x0000040606117981 */ /* 0x008ee8000c1e1900 */
[----:B---3--:R3:W-:Y:S04]  /*1b30*/  STG.E desc[UR6][R8.64+0x4], R17 ;  /* 0x0000041108007986 */ /* 0x0087e8000c101906 */
[----:B----4-:R-:W4:Y:S04]  /*1b40*/  LDG.E R19, desc[UR6][R6.64+0x8] ;  /* 0x0000080606137981 */ /* 0x010f28000c1e1900 */
[----:B----4-:R4:W-:Y:S04]  /*1b50*/  STG.E desc[UR6][R8.64+0x8], R19 ;  /* 0x0000081308007986 */ /* 0x0109e8000c101906 */
[----:B-----5:R-:W5:Y:S04]  /*1b60*/  LDG.E R21, desc[UR6][R6.64+0xc] ;  /* 0x00000c0606157981 */ /* 0x020f68000c1e1900 */
[----:B-----5:R1:W-:Y:S04]  /*1b70*/  STG.E desc[UR6][R8.64+0xc], R21 ;  /* 0x00000c1508007986 */ /* 0x0203e8000c101906 */
[----:B0-----:R-:W5:Y:S04]  /*1b80*/  LDG.E R11, desc[UR6][R6.64+0x10] ;  /* 0x00001006060b7981 */ /* 0x001f68000c1e1900 */
[----:B-----5:R0:W-:Y:S04]  /*1b90*/  STG.E desc[UR6][R8.64+0x10], R11 ;  /* 0x0000100b08007986 */ /* 0x0201e8000c101906 */
[----:B-1----:R-:W5:Y:S04]  /*1ba0*/  LDG.E R13, desc[UR6][R6.64+0x14] ;  /* 0x00001406060d7981 */ /* 0x002f68000c1e1900 */
[----:B-----5:R0:W-:Y:S04]  /*1bb0*/  STG.E desc[UR6][R8.64+0x14], R13 ;  /* 0x0000140d08007986 */ /* 0x0201e8000c101906 */
[----:B--2---:R-:W2:Y:S04]  /*1bc0*/  LDG.E R15, desc[UR6][R6.64+0x18] ;  /* 0x00001806060f7981 */ /* 0x004ea8000c1e1900 */
[----:B--2---:R0:W-:Y:S04]  /*1bd0*/  STG.E desc[UR6][R8.64+0x18], R15 ;  /* 0x0000180f08007986 */ /* 0x0041e8000c101906 */
[----:B---3--:R-:W2:Y:S01]  /*1be0*/  LDG.E R17, desc[UR6][R6.64+0x1c] ;  /* 0x00001c0606117981 */ /* 0x008ea2000c1e1900 */
[----:B------:R-:W-:Y:S01]  /*1bf0*/  VIADD R10, R10, 0x10 ;  /* 0x000000100a0a7836 */ /* 0x000fe20000000000 */
[----:B------:R-:W-:Y:S01]  /*1c00*/  IADD3 R14, P2, PT, R6, 0x40, RZ ;  /* 0x00000040060e7810 */ /* 0x000fe20007f5e0ff */
[----:B------:R-:W-:-:S03]  /*1c10*/  VIADD R4, R4, 0x10 ;  /* 0x0000001004047836 */ /* 0x000fc60000000000 */
[----:B------:R-:W-:Y:S01]  /*1c20*/  ISETP.NE.AND P1, PT, R10, RZ, PT ;  /* 0x000000ff0a00720c */ /* 0x000fe20003f25270 */
[----:B----4-:R-:W-:Y:S01]  /*1c30*/  IMAD.X R19, RZ, RZ, R7, P2 ;  /* 0x000000ffff137224 */ /* 0x010fe200010e0607 */
[----:B--2---:R0:W-:Y:S11]  /*1c40*/  STG.E desc[UR6][R8.64+0x1c], R17 ;  /* 0x00001c1108007986 */ /* 0x0041f6000c101906 */
[----:B------:R-:W-:Y:S05]  /*1c50*/  @P1 BRA `(.L_x_32) ;  /* 0xfffffffc00541947 */ /* 0x000fea000383ffff */
.L_x_31:
[----:B------:R-:W-:Y:S05]  /*1c60*/  @!P0 EXIT ;  /* 0x000000000000894d */ /* 0x000fea0003800000 */
[----:B------:R-:W-:Y:S02]  /*1c70*/  ISETP.GE.U32.AND P0, PT, R12, 0x8, PT ;  /* 0x000000080c00780c */ /* 0x000fe40003f06070 */
[----:B------:R-:W-:-:S04]  /*1c80*/  LOP3.LUT R14, R5, 0x7, RZ, 0xc0, !PT ;  /* 0x00000007050e7812 */ /* 0x000fc800078ec0ff */
[----:B------:R-:W-:-:S07]  /*1c90*/  ISETP.NE.AND P1, PT, R14, RZ, PT ;  /* 0x000000ff0e00720c */ /* 0x000fce0003f25270 */
[----:B------:R-:W-:Y:S06]  /*1ca0*/  @!P0 BRA `(.L_x_33) ;  /* 0x0000000000708947 */ /* 0x000fec0003800000 */
[----:B0-----:R-:W0:Y:S01]  /*1cb0*/  LDC.64 R10, c[0x0][0x3a8] ;  /* 0x0000ea00ff0a7b82 */ /* 0x001e220000000a00 */
[----:B------:R-:W-:Y:S01]  /*1cc0*/  IADD3 R7, PT, PT, R2, R3, RZ ;  /* 0x0000000302077210 */ /* 0x000fe20007ffe0ff */
[----:B------:R-:W1:Y:S06]  /*1cd0*/  LDCU.64 UR4, c[0x0][0x3a8] ;  /* 0x00007500ff0477ac */ /* 0x000e6c0008000a00 */
[----:B------:R-:W2:Y:S01]  /*1ce0*/  LDC.64 R8, c[0x0][0x3c8] ;  /* 0x0000f200ff087b82 */ /* 0x000ea20000000a00 */
[----:B0-----:R-:W-:-:S06]  /*1cf0*/  IMAD.WIDE.U32 R10, R7, 0x4, R10 ;  /* 0x00000004070a7825 */ /* 0x001fcc00078e000a */
[----:B------:R-:W3:Y:S01]  /*1d00*/  LDG.E R11, desc[UR6][R10.64] ;  /* 0x000000060a0b7981 */ /* 0x000ee2000c1e1900 */
[----:B------:R-:W-:Y:S01]  /*1d10*/  IADD3 R4, P0, PT, R2, R3, RZ ;  /* 0x0000000302047210 */ /* 0x000fe20007f1e0ff */
[----:B------:R-:W-:-:S04]  /*1d20*/  IMAD.IADD R7, R0, 0x1, R3 ;  /* 0x0000000100077824 */ /* 0x000fc800078e0203 */
[----:B------:R-:W-:Y:S01]  /*1d30*/  IMAD.X R13, RZ, RZ, RZ, P0 ;  /* 0x000000ffff0d7224 */ /* 0x000fe200000e06ff */
[----:B-1----:R-:W-:Y:S01]  /*1d40*/  LEA R6, P0, R4, UR4, 0x2 ;  /* 0x0000000404067c11 */ /* 0x002fe2000f8010ff */
[----:B--2---:R-:W-:-:S03]  /*1d50*/  IMAD.WIDE R8, R7, 0x4, R8 ;  /* 0x0000000407087825 */ /* 0x004fc600078e0208 */
[----:B------:R-:W-:Y:S02]  /*1d60*/  LEA.HI.X R7, R4, UR5, R13, 0x2, P0 ;  /* 0x0000000504077c11 */ /* 0x000fe400080f140d */
[----:B---3--:R0:W-:Y:S04]  /*1d70*/  STG.E desc[UR6][R8.64], R11 ;  /* 0x0000000b08007986 */ /* 0x0081e8000c101906 */
[----:B------:R-:W2:Y:S04]  /*1d80*/  LDG.E R13, desc[UR6][R6.64+0x4] ;  /* 0x00000406060d7981 */ /* 0x000ea8000c1e1900 */
[----:B--2---:R1:W-:Y:S04]  /*1d90*/  STG.E desc[UR6][R8.64+0x4], R13 ;  /* 0x0000040d08007986 */ /* 0x0043e8000c101906 */
[----:B------:R-:W2:Y:S04]  /*1da0*/  LDG.E R15, desc[UR6][R6.64+0x8] ;  /* 0x00000806060f7981 */ /* 0x000ea8000c1e1900 */
[----:B--2---:R2:W-:Y:S04]  /*1db0*/  STG.E desc[UR6][R8.64+0x8], R15 ;  /* 0x0000080f08007986 */ /* 0x0045e8000c101906 */
[----:B------:R-:W3:Y:S04]  /*1dc0*/  LDG.E R17, desc[UR6][R6.64+0xc] ;  /* 0x00000c0606117981 */ /* 0x000ee8000c1e1900 */
[----:B---3--:R2:W-:Y:S04]  /*1dd0*/  STG.E desc[UR6][R8.64+0xc], R17 ;  /* 0x00000c1108007986 */ /* 0x0085e8000c101906 */
[----:B------:R-:W3:Y:S04]  /*1de0*/  LDG.E R19, desc[UR6][R6.64+0x10] ;  /* 0x0000100606137981 */ /* 0x000ee8000c1e1900 */
[----:B---3--:R2:W-:Y:S04]  /*1df0*/  STG.E desc[UR6][R8.64+0x10], R19 ;  /* 0x0000101308007986 */ /* 0x0085e8000c101906 */
[----:B------:R-:W3:Y:S04]  /*1e00*/  LDG.E R21, desc[UR6][R6.64+0x14] ;  /* 0x0000140606157981 */ /* 0x000ee8000c1e1900 */
[----:B---3--:R2:W-:Y:S04]  /*1e10*/  STG.E desc[UR6][R8.64+0x14], R21 ;  /* 0x0000141508007986 */ /* 0x0085e8000c101906 */
[----:B0-----:R-:W3:Y:S04]  /*1e20*/  LDG.E R11, desc[UR6][R6.64+0x18] ;  /* 0x00001806060b7981 */ /* 0x001ee8000c1e1900 */
[----:B---3--:R2:W-:Y:S04]  /*1e30*/  STG.E desc[UR6][R8.64+0x18], R11 ;  /* 0x0000180b08007986 */ /* 0x0085e8000c101906 */
[----:B-1----:R-:W3:Y:S01]  /*1e40*/  LDG.E R13, desc[UR6][R6.64+0x1c] ;  /* 0x00001c06060d7981 */ /* 0x002ee2000c1e1900 */
[----:B------:R-:W-:-:S03]  /*1e50*/  VIADD R3, R3, 0x8 ;  /* 0x0000000803037836 */ /* 0x000fc60000000000 */
[----:B---3--:R2:W-:Y:S04]  /*1e60*/  STG.E desc[UR6][R8.64+0x1c], R13 ;  /* 0x00001c0d08007986 */ /* 0x0085e8000c101906 */
.L_x_33:
[----:B------:R-:W-:Y:S05]  /*1e70*/  @!P1 EXIT ;  /* 0x000000000000994d */ /* 0x000fea0003800000 */
[----:B------:R-:W-:Y:S02]  /*1e80*/  ISETP.GE.U32.AND P0, PT, R14, 0x4, PT ;  /* 0x000000040e00780c */ /* 0x000fe40003f06070 */
[----:B------:R-:W-:-:S04]  /*1e90*/  LOP3.LUT R6, R5, 0x3, RZ, 0xc0, !PT ;  /* 0x0000000305067812 */ /* 0x000fc800078ec0ff */
[----:B------:R-:W-:-:S07]  /*1ea0*/  ISETP.NE.AND P1, PT, R6, RZ, PT ;  /* 0x000000ff0600720c */ /* 0x000fce0003f25270 */
[----:B------:R-:W-:Y:S06]  /*1eb0*/  @!P0 BRA `(.L_x_34) ;  /* 0x0000000000508947 */ /* 0x000fec0003800000 */
[----:B------:R-:W1:Y:S01]  /*1ec0*/  LDC.64 R4, c[0x0][0x3a8] ;  /* 0x0000ea00ff047b82 */ /* 0x000e620000000a00 */
[----:B------:R-:W-:Y:S01]  /*1ed0*/  IADD3 R7, PT, PT, R2, R3, RZ ;  /* 0x0000000302077210 */ /* 0x000fe20007ffe0ff */
[----:B------:R-:W3:Y:S06]  /*1ee0*/  LDCU.64 UR4, c[0x0][0x3a8] ;  /* 0x00007500ff0477ac */ /* 0x000eec0008000a00 */
[----:B0-2---:R-:W0:Y:S01]  /*1ef0*/  LDC.64 R8, c[0x0][0x3c8] ;  /* 0x0000f200ff087b82 */ /* 0x005e220000000a00 */
[----:B-1----:R-:W-:-:S06]  /*1f00*/  IMAD.WIDE.U32 R4, R7, 0x4, R4 ;  /* 0x0000000407047825 */ /* 0x002fcc00078e0004 */
[----:B------:R-:W2:Y:S01]  /*1f10*/  LDG.E R5, desc[UR6][R4.64] ;  /* 0x0000000604057981 */ /* 0x000ea2000c1e1900 */
[----:B------:R-:W-:Y:S01]  /*1f20*/  IADD3 R11, P0, PT, R2, R3, RZ ;  /* 0x00000003020b7210 */ /* 0x000fe20007f1e0ff */
[----:B------:R-:W-:-:S04]  /*1f30*/  IMAD.IADD R7, R0, 0x1, R3 ;  /* 0x0000000100077824 */ /* 0x000fc800078e0203 */
[----:B------:R-:W-:Y:S01]  /*1f40*/  IMAD.X R12, RZ, RZ, RZ, P0 ;  /* 0x000000ffff0c7224 */ /* 0x000fe200000e06ff */
[----:B---3--:R-:W-:Y:S01]  /*1f50*/  LEA R10, P0, R11, UR4, 0x2 ;  /* 0x000000040b0a7c11 */ /* 0x008fe2000f8010ff */
[----:B0-----:R-:W-:-:S03]  /*1f60*/  IMAD.WIDE R8, R7, 0x4, R8 ;  /* 0x0000000407087825 */ /* 0x001fc600078e0208 */
[----:B------:R-:W-:Y:S02]  /*1f70*/  LEA.HI.X R11, R11, UR5, R12, 0x2, P0 ;  /* 0x000000050b0b7c11 */ /* 0x000fe400080f140c */
[----:B--2---:R1:W-:Y:S04]  /*1f80*/  STG.E desc[UR6][R8.64], R5 ;  /* 0x0000000508007986 */ /* 0x0043e8000c101906 */
[----:B------:R-:W2:Y:S04]  /*1f90*/  LDG.E R7, desc[UR6][R10.64+0x4] ;  /* 0x000004060a077981 */ /* 0x000ea8000c1e1900 */
[----:B--2---:R1:W-:Y:S04]  /*1fa0*/  STG.E desc[UR6][R8.64+0x4], R7 ;  /* 0x0000040708007986 */ /* 0x0043e8000c101906 */
[----:B------:R-:W2:Y:S04]  /*1fb0*/  LDG.E R13, desc[UR6][R10.64+0x8] ;  /* 0x000008060a0d7981 */ /* 0x000ea8000c1e1900 */
[----:B--2---:R1:W-:Y:S04]  /*1fc0*/  STG.E desc[UR6][R8.64+0x8], R13 ;  /* 0x0000080d08007986 */ /* 0x0043e8000c101906 */
[----:B------:R-:W2:Y:S01]  /*1fd0*/  LDG.E R15, desc[UR6][R10.64+0xc] ;  /* 0x00000c060a0f7981 */ /* 0x000ea2000c1e1900 */
[----:B------:R-:W-:-:S03]  /*1fe0*/  VIADD R3, R3, 0x4 ;  /* 0x0000000403037836 */ /* 0x000fc60000000000 */
[----:B--2---:R1:W-:Y:S04]  /*1ff0*/  STG.E desc[UR6][R8.64+0xc], R15 ;  /* 0x00000c0f08007986 */ /* 0x0043e8000c101906 */
.L_x_34:
[----:B------:R-:W-:Y:S05]  /*2000*/  @!P1 EXIT ;  /* 0x000000000000994d */ /* 0x000fea0003800000 */
[----:B012---:R-:W0:Y:S01]  /*2010*/  LDC.64 R8, c[0x0][0x3a8] ;  /* 0x0000ea00ff087b82 */ /* 0x007e220000000a00 */
[----:B------:R-:W-:Y:S01]  /*2020*/  IADD3 R7, PT, PT, R2, R3, RZ ;  /* 0x0000000302077210 */ /* 0x000fe20007ffe0ff */
[----:B------:R-:W-:Y:S02]  /*2030*/  IMAD.IADD R11, R0, 0x1, R3 ;  /* 0x00000001000b7824 */ /* 0x000fe400078e0203 */
[----:B------:R-:W-:-:S04]  /*2040*/  IMAD.MOV R0, RZ, RZ, -R6 ;  /* 0x000000ffff007224 */ /* 0x000fc800078e0a06 */
[----:B------:R-:W1:Y:S01]  /*2050*/  LDC.64 R4, c[0x0][0x3c8] ;  /* 0x0000f200ff047b82 */ /* 0x000e620000000a00 */
[----:B0-----:R-:W-:-:S07]  /*2060*/  IMAD.WIDE.U32 R8, R7, 0x4, R8 ;  /* 0x0000000407087825 */ /* 0x001fce00078e0008 */
.L_x_35:
[----:B0-----:R-:W-:Y:S01]  /*2070*/  MOV R7, R9 ;  /* 0x0000000900077202 */ /* 0x001fe20000000f00 */
[----:B------:R-:W-:-:S05]  /*2080*/  IMAD.MOV.U32 R6, RZ, RZ, R8 ;  /* 0x000000ffff067224 */ /* 0x000fca00078e0008 */
[----:B------:R-:W2:Y:S01]  /*2090*/  LDG.E R7, desc[UR6][R6.64] ;  /* 0x0000000606077981 */ /* 0x000ea2000c1e1900 */
[----:B-1----:R-:W-:Y:S01]  /*20a0*/  IMAD.WIDE R2, R11, 0x4, R4 ;  /* 0x000000040b027825 */ /* 0x002fe200078e0204 */
[----:B------:R-:W-:-:S03]  /*20b0*/  IADD3 R8, P1, PT, R8, 0x4, RZ ;  /* 0x0000000408087810 */ /* 0x000fc60007f3e0ff */
[----:B------:R-:W-:Y:S01]  /*20c0*/  VIADD R0, R0, 0x1 ;  /* 0x0000000100007836 */ /* 0x000fe20000000000 */
[----:B------:R-:W-:Y:S01]  /*20d0*/  IADD3.X R9, PT, PT, RZ, R9, RZ, P1, !PT ;  /* 0x00000009ff097210 */ /* 0x000fe20000ffe4ff */
[----:B------:R-:W-:-:S03]  /*20e0*/  VIADD R11, R11, 0x1 ;  /* 0x000000010b0b7836 */ /* 0x000fc60000000000 */
[----:B------:R-:W-:Y:S01]  /*20f0*/  ISETP.NE.AND P0, PT, R0, RZ, PT ;  /* 0x000000ff0000720c */ /* 0x000fe20003f05270 */
[----:B--2---:R0:W-:-:S12]  /*2100*/  STG.E desc[UR6][R2.64], R7 ;  /* 0x0000000702007986 */ /* 0x0041d8000c101906 */
[----:B------:R-:W-:Y:S05]  /*2110*/  @P0 BRA `(.L_x_35) ;  /* 0xfffffffc00d40947 */ /* 0x000fea000383ffff */
[----:B------:R-:W-:Y:S05]  /*2120*/  EXIT ;  /* 0x000000000000794d */ /* 0x000fea0003800000 */
        .weak           $__internal_0_$__cuda_sm20_div_rn_f64_full
        .type           $__internal_0_$__cuda_sm20_div_rn_f64_full,@function
        .size           $__internal_0_$__cuda_sm20_div_rn_f64_full,($__internal_1_$__cuda_sm3x_div_rn_noftz_f32_slowpath - $__internal_0_$__cuda_sm20_div_rn_f64_full)
$__internal_0_$__cuda_sm20_div_rn_f64_full:
[C---:B------:R-:W-:Y:S01]  /*2130*/  FSETP.GEU.AND P0, PT, |R11|.reuse, 1.469367938527859385e-39, PT ;  /* 0x001000000b00780b */ /* 0x040fe20003f0e200 */
[----:B------:R-:W-:Y:S01]  /*2140*/  IMAD.MOV.U32 R16, RZ, RZ, 0x1 ;  /* 0x00000001ff107424 */ /* 0x000fe200078e00ff */
[----:B------:R-:W-:Y:S01]  /*2150*/  LOP3.LUT R8, R11, 0x800fffff, RZ, 0xc0, !PT ;  /* 0x800fffff0b087812 */ /* 0x000fe200078ec0ff */
[----:B------:R-:W-:Y:S01]  /*2160*/  IMAD.MOV.U32 R14, RZ, RZ, R12 ;  /* 0x000000ffff0e7224 */ /* 0x000fe200078e000c */
[C---:B------:R-:W-:Y:S01]  /*2170*/  FSETP.GEU.AND P2, PT, |R13|.reuse, 1.469367938527859385e-39, PT ;  /* 0x001000000d00780b */ /* 0x040fe20003f4e200 */
[----:B------:R-:W-:Y:S01]  /*2180*/  BSSY.RECONVERGENT B1, `(.L_x_36) ;  /* 0x0000052000017945 */ /* 0x000fe20003800200 */
[----:B------:R-:W-:Y:S01]  /*2190*/  LOP3.LUT R9, R8, 0x3ff00000, RZ, 0xfc, !PT ;  /* 0x3ff0000008097812 */ /* 0x000fe200078efcff */
[----:B------:R-:W-:Y:S01]  /*21a0*/  IMAD.MOV.U32 R8, RZ, RZ, R10 ;  /* 0x000000ffff087224 */ /* 0x000fe200078e000a */
[----:B------:R-:W-:Y:S02]  /*21b0*/  LOP3.LUT R6, R13, 0x7ff00000, RZ, 0xc0, !PT ;  /* 0x7ff000000d067812 */ /* 0x000fe400078ec0ff */
[----:B------:R-:W-:-:S02]  /*21c0*/  LOP3.LUT R25, R11, 0x7ff00000, RZ, 0xc0, !PT ;  /* 0x7ff000000b197812 */ /* 0x000fc400078ec0ff */
[----:B------:R-:W-:Y:S01]  /*21d0*/  MOV R24, R6 ;  /* 0x0000000600187202 */ /* 0x000fe20000000f00 */
[----:B------:R-:W-:Y:S01]  /*21e0*/  @!P0 DMUL R8, R10, 8.98846567431157953865e+307 ;  /* 0x7fe000000a088828 */ /* 0x000fe20000000000 */
[----:B------:R-:W-:-:S03]  /*21f0*/  ISETP.GE.U32.AND P1, PT, R6, R25, PT ;  /* 0x000000190600720c */ /* 0x000fc60003f26070 */
[----:B------:R-:W-:Y:S02]  /*2200*/  @!P2 LOP3.LUT R7, R11, 0x7ff00000, RZ, 0xc0, !PT ;  /* 0x7ff000000b07a812 */ /* 0x000fe400078ec0ff */
[----:B------:R-:W0:Y:S02]  /*2210*/  MUFU.RCP64H R17, R9 ;  /* 0x0000000900117308 */ /* 0x000e240000001800 */
[----:B------:R-:W-:Y:S02]  /*2220*/  @!P2 ISETP.GE.U32.AND P3, PT, R6, R7, PT ;  /* 0x000000070600a20c */ /* 0x000fe40003f66070 */
[----:B------:R-:W-:Y:S02]  /*2230*/  MOV R7, 0x1ca00000 ;  /* 0x1ca0000000077802 */ /* 0x000fe40000000f00 */
[----:B------:R-:W-:Y:S02]  /*2240*/  @!P0 LOP3.LUT R25, R9, 0x7ff00000, RZ, 0xc0, !PT ;  /* 0x7ff0000009198812 */ /* 0x000fe400078ec0ff */
[----:B------:R-:W-:-:S03]  /*2250*/  @!P2 SEL R15, R7, 0x63400000, !P3 ;  /* 0x63400000070fa807 */ /* 0x000fc60005800000 */
[----:B------:R-:W-:Y:S01]  /*2260*/  VIADD R26, R25, 0xffffffff ;  /* 0xffffffff191a7836 */ /* 0x000fe20000000000 */
[----:B------:R-:W-:-:S04]  /*2270*/  @!P2 LOP3.LUT R20, R15, 0x80000000, R13, 0xf8, !PT ;  /* 0x800000000f14a812 */ /* 0x000fc800078ef80d */
[----:B------:R-:W-:Y:S01]  /*2280*/  @!P2 LOP3.LUT R21, R20, 0x100000, RZ, 0xfc, !PT ;  /* 0x001000001415a812 */ /* 0x000fe200078efcff */
[----:B0-----:R-:W-:Y:S01]  /*2290*/  DFMA R18, R16, -R8, 1 ;  /* 0x3ff000001012742b */ /* 0x001fe20000000808 */
[----:B------:R-:W-:-:S07]  /*22a0*/  @!P2 IMAD.MOV.U32 R20, RZ, RZ, RZ ;  /* 0x000000ffff14a224 */ /* 0x000fce00078e00ff */
[----:B------:R-:W-:-:S08]  /*22b0*/  DFMA R18, R18, R18, R18 ;  /* 0x000000121212722b */ /* 0x000fd00000000012 */
[----:B------:R-:W-:Y:S01]  /*22c0*/  DFMA R18, R16, R18, R16 ;  /* 0x000000121012722b */ /* 0x000fe20000000010 */
[----:B------:R-:W-:-:S04]  /*22d0*/  SEL R17, R7, 0x63400000, !P1 ;  /* 0x6340000007117807 */ /* 0x000fc80004800000 */
[----:B------:R-:W-:-:S03]  /*22e0*/  LOP3.LUT R15, R17, 0x800fffff, R13, 0xf8, !PT ;  /* 0x800fffff110f7812 */ /* 0x000fc600078ef80d */
[----:B------:R-:W-:-:S03]  /*22f0*/  DFMA R16, R18, -R8, 1 ;  /* 0x3ff000001210742b */ /* 0x000fc60000000808 */
[----:B------:R-:W-:-:S05]  /*2300*/  @!P2 DFMA R14, R14, 2, -R20 ;  /* 0x400000000e0ea82b */ /* 0x000fca0000000814 */
[----:B------:R-:W-:-:S05]  /*2310*/  DFMA R16, R18, R16, R18 ;  /* 0x000000101210722b */ /* 0x000fca0000000012 */
[----:B------:R-:W-:-:S03]  /*2320*/  @!P2 LOP3.LUT R24, R15, 0x7ff00000, RZ, 0xc0, !PT ;  /* 0x7ff000000f18a812 */ /* 0x000fc600078ec0ff */
[----:B------:R-:W-:Y:S02]  /*2330*/  DMUL R18, R16, R14 ;  /* 0x0000000e10127228 */ /* 0x000fe40000000000 */
[----:B------:R-:W-:-:S05]  /*2340*/  VIADD R20, R24, 0xffffffff ;  /* 0xffffffff18147836 */ /* 0x000fca0000000000 */
[----:B------:R-:W-:Y:S01]  /*2350*/  ISETP.GT.U32.AND P0, PT, R20, 0x7feffffe, PT ;  /* 0x7feffffe1400780c */ /* 0x000fe20003f04070 */
[----:B------:R-:W-:-:S03]  /*2360*/  DFMA R20, R18, -R8, R14 ;  /* 0x800000081214722b */ /* 0x000fc6000000000e */
[----:B------:R-:W-:-:S05]  /*2370*/  ISETP.GT.U32.OR P0, PT, R26, 0x7feffffe, P0 ;  /* 0x7feffffe1a00780c */ /* 0x000fca0000704470 */
[----:B------:R-:W-:-:S08]  /*2380*/  DFMA R20, R16, R20, R18 ;  /* 0x000000141014722b */ /* 0x000fd00000000012 */
[----:B------:R-:W-:Y:S05]  /*2390*/  @P0 BRA `(.L_x_37) ;  /* 0x00000000006c0947 */ /* 0x000fea0003800000 */
[----:B------:R-:W-:-:S04]  /*23a0*/  LOP3.LUT R13, R11, 0x7ff00000, RZ, 0xc0, !PT ;  /* 0x7ff000000b0d7812 */ /* 0x000fc800078ec0ff */
[CC--:B------:R-:W-:Y:S02]  /*23b0*/  VIADDMNMX R12, R6.reuse, -R13.reuse, 0xb9600000, !PT ;  /* 0xb9600000060c7446 */ /* 0x0c0fe4000780090d */
[----:B------:R-:W-:Y:S02]  /*23c0*/  ISETP.GE.U32.AND P0, PT, R6, R13, PT ;  /* 0x0000000d0600720c */ /* 0x000fe40003f06070 */
[----:B------:R-:W-:Y:S02]  /*23d0*/  VIMNMX R12, PT, PT, R12, 0x46a00000, PT ;  /* 0x46a000000c0c7848 */ /* 0x000fe40003fe0100 */
[----:B------:R-:W-:-:S04]  /*23e0*/  SEL R7, R7, 0x63400000, !P0 ;  /* 0x6340000007077807 */ /* 0x000fc80004000000 */
[----:B------:R-:W-:Y:S01]  /*23f0*/  IADD3 R16, PT, PT, -R7, R12, RZ ;  /* 0x0000000c07107210 */ /* 0x000fe20007ffe1ff */
[----:B------:R-:W-:-:S04]  /*2400*/  IMAD.MOV.U32 R12, RZ, RZ, RZ ;  /* 0x000000ffff0c7224 */ /* 0x000fc800078e00ff */
[----:B------:R-:W-:-:S06]  /*2410*/  VIADD R13, R16, 0x7fe00000 ;  /* 0x7fe00000100d7836 */ /* 0x000fcc0000000000 */
[----:B------:R-:W-:-:S10]  /*2420*/  DMUL R6, R20, R12 ;  /* 0x0000000c14067228 */ /* 0x000fd40000000000 */
[----:B------:R-:W-:-:S13]  /*2430*/  FSETP.GTU.AND P0, PT, |R7|, 1.469367938527859385e-39, PT ;  /* 0x001000000700780b */ /* 0x000fda0003f0c200 */
[----:B------:R-:W-:Y:S05]  /*2440*/  @P0 BRA `(.L_x_38) ;  /* 0x0000000000940947 */ /* 0x000fea0003800000 */
[----:B------:R-:W-:Y:S01]  /*2450*/  DFMA R8, R20, -R8, R14 ;  /* 0x800000081408722b */ /* 0x000fe2000000000e */
[----:B------:R-:W-:-:S09]  /*2460*/  MOV R12, RZ ;  /* 0x000000ff000c7202 */ /* 0x000fd20000000f00 */
[C---:B------:R-:W-:Y:S02]  /*2470*/  FSETP.NEU.AND P0, PT, R9.reuse, RZ, PT ;  /* 0x000000ff0900720b */ /* 0x040fe40003f0d000 */
[----:B------:R-:W-:-:S04]  /*2480*/  LOP3.LUT R11, R9, 0x80000000, R11, 0x48, !PT ;  /* 0x80000000090b7812 */ /* 0x000fc800078e480b */
[----:B------:R-:W-:-:S07]  /*2490*/  LOP3.LUT R13, R11, R13, RZ, 0xfc, !PT ;  /* 0x0000000d0b0d7212 */ /* 0x000fce00078efcff */
[----:B------:R-:W-:Y:S05]  /*24a0*/  @!P0 BRA `(.L_x_38) ;  /* 0x00000000007c8947 */ /* 0x000fea0003800000 */
[----:B------:R-:W-:Y:S01]  /*24b0*/  IMAD.MOV R9, RZ, RZ, -R16 ;  /* 0x000000ffff097224 */ /* 0x000fe200078e0a10 */
[----:B------:R-:W-:Y:S01]  /*24c0*/  DMUL.RP R12, R20, R12 ;  /* 0x0000000c140c7228 */ /* 0x000fe20000008000 */
[----:B------:R-:W-:-:S06]  /*24d0*/  IMAD.MOV.U32 R8, RZ, RZ, RZ ;  /* 0x000000ffff087224 */ /* 0x000fcc00078e00ff */
[----:B------:R-:W-:-:S03]  /*24e0*/  DFMA R8, R6, -R8, R20 ;  /* 0x800000080608722b */ /* 0x000fc60000000014 */
[----:B------:R-:W-:-:S03]  /*24f0*/  LOP3.LUT R11, R13, R11, RZ, 0x3c, !PT ;  /* 0x0000000b0d0b7212 */ /* 0x000fc600078e3cff */
[----:B------:R-:W-:-:S04]  /*2500*/  IADD3 R8, PT, PT, -R16, -0x43300000, RZ ;  /* 0xbcd0000010087810 */ /* 0x000fc80007ffe1ff */
[----:B------:R-:W-:-:S04]  /*2510*/  FSETP.NEU.AND P0, PT, |R9|, R8, PT ;  /* 0x000000080900720b */ /* 0x000fc80003f0d200 */
[----:B------:R-:W-:Y:S02]  /*2520*/  FSEL R6, R12, R6, !P0 ;  /* 0x000000060c067208 */ /* 0x000fe40004000000 */
[----:B------:R-:W-:Y:S01]  /*2530*/  FSEL R7, R11, R7, !P0 ;  /* 0x000000070b077208 */ /* 0x000fe20004000000 */
[----:B------:R-:W-:Y:S06]  /*2540*/  BRA `(.L_x_38) ;  /* 0x0000000000547947 */ /* 0x000fec0003800000 */
.L_x_37:
[----:B------:R-:W-:-:S14]  /*2550*/  DSETP.NAN.AND P0, PT, R12, R12, PT ;  /* 0x0000000c0c00722a */ /* 0x000fdc0003f08000 */
[----:B------:R-:W-:Y:S05]  /*2560*/  @P0 BRA `(.L_x_39) ;  /* 0x0000000000440947 */ /* 0x000fea0003800000 */
[----:B------:R-:W-:-:S14]  /*2570*/  DSETP.NAN.AND P0, PT, R10, R10, PT ;  /* 0x0000000a0a00722a */ /* 0x000fdc0003f08000 */
[----:B------:R-:W-:Y:S05]  /*2580*/  @P0 BRA `(.L_x_40) ;  /* 0x0000000000300947 */ /* 0x000fea0003800000 */
[----:B------:R-:W-:Y:S01]  /*2590*/  ISETP.NE.AND P0, PT, R24, R25, PT ;  /* 0x000000191800720c */ /* 0x000fe20003f05270 */
[----:B------:R-:W-:Y:S01]  /*25a0*/  IMAD.MOV.U32 R7, RZ, RZ, -0x80000 ;  /* 0xfff80000ff077424 */ /* 0x000fe200078e00ff */
[----:B------:R-:W-:-:S11]  /*25b0*/  MOV R6, 0x0 ;  /* 0x0000000000067802 */ /* 0x000fd60000000f00 */
[----:B------:R-:W-:Y:S05]  /*25c0*/  @!P0 BRA `(.L_x_38) ;  /* 0x0000000000348947 */ /* 0x000fea0003800000 */
[----:B------:R-:W-:Y:S02]  /*25d0*/  ISETP.NE.AND P0, PT, R24, 0x7ff00000, PT ;  /* 0x7ff000001800780c */ /* 0x000fe40003f05270 */
[----:B------:R-:W-:Y:S02]  /*25e0*/  LOP3.LUT R7, R13, 0x80000000, R11, 0x48, !PT ;  /* 0x800000000d077812 */ /* 0x000fe400078e480b */
[----:B------:R-:W-:-:S13]  /*25f0*/  ISETP.EQ.OR P0, PT, R25, RZ, !P0 ;  /* 0x000000ff1900720c */ /* 0x000fda0004702670 */
[----:B------:R-:W-:Y:S01]  /*2600*/  @P0 LOP3.LUT R8, R7, 0x7ff00000, RZ, 0xfc, !PT ;  /* 0x7ff0000007080812 */ /* 0x000fe200078efcff */
[----:B------:R-:W-:Y:S01]  /*2610*/  @!P0 IMAD.MOV.U32 R6, RZ, RZ, RZ ;  /* 0x000000ffff068224 */ /* 0x000fe200078e00ff */
[----:B------:R-:W-:-:S03]  /*2620*/  @P0 MOV R6, RZ ;  /* 0x000000ff00060202 */ /* 0x000fc60000000f00 */
[----:B------:R-:W-:Y:S01]  /*2630*/  @P0 IMAD.MOV.U32 R7, RZ, RZ, R8 ;  /* 0x000000ffff070224 */ /* 0x000fe200078e0008 */
[----:B------:R-:W-:Y:S06]  /*2640*/  BRA `(.L_x_38) ;  /* 0x0000000000147947 */ /* 0x000fec0003800000 */
.L_x_40:
[----:B------:R-:W-:Y:S01]  /*2650*/  LOP3.LUT R7, R11, 0x80000, RZ, 0xfc, !PT ;  /* 0x000800000b077812 */ /* 0x000fe200078efcff */
[----:B------:R-:W-:Y:S01]  /*2660*/  IMAD.MOV.U32 R6, RZ, RZ, R10 ;  /* 0x000000ffff067224 */ /* 0x000fe200078e000a */
[----:B------:R-:W-:Y:S06]  /*2670*/  BRA `(.L_x_38) ;  /* 0x0000000000087947 */ /* 0x000fec0003800000 */
.L_x_39:
[----:B------:R-:W-:Y:S02]  /*2680*/  LOP3.LUT R7, R13, 0x80000, RZ, 0xfc, !PT ;  /* 0x000800000d077812 */ /* 0x000fe400078efcff */
[----:B------:R-:W-:-:S07]  /*2690*/  MOV R6, R12 ;  /* 0x0000000c00067202 */ /* 0x000fce0000000f00 */
.L_x_38:
[----:B------:R-:W-:Y:S05]  /*26a0*/  BSYNC.RECONVERGENT B1 ;  /* 0x0000000000017941 */ /* 0x000fea0003800200 */
.L_x_36:
[----:B------:R-:W-:Y:S01]  /*26b0*/  IMAD.MOV.U32 R8, RZ, RZ, R6 ;  /* 0x000000ffff087224 */ /* 0x000fe200078e0006 */
[----:B------:R-:W-:Y:S01]  /*26c0*/  MOV R6, R4 ;  /* 0x0000000400067202 */ /* 0x000fe20000000f00 */
[----:B------:R-:W-:Y:S02]  /*26d0*/  IMAD.MOV.U32 R9, RZ, RZ, R7 ;  /* 0x000000ffff097224 */ /* 0x000fe400078e0007 */
[----:B------:R-:W-:-:S04]  /*26e0*/  IMAD.MOV.U32 R7, RZ, RZ, 0x0 ;  /* 0x00000000ff077424 */ /* 0x000fc800078e00ff */
[----:B------:R-:W-:Y:S05]  /*26f0*/  RET.REL.NODEC R6 `(_Z25voxel_sampling_gpu_kerneliiiiiiifPKfS0_S0_PiS1_PfS1_) ;  /* 0xffffffd806407950 */ /* 0x000fea0003c3ffff */
        .weak           $__internal_1_$__cuda_sm3x_div_rn_noftz_f32_slowpath
        .type           $__internal_1_$__cuda_sm3x_div_rn_noftz_f32_slowpath,@function
        .size           $__internal_1_$__cuda_sm3x_div_rn_noftz_f32_slowpath,(.L_x_82 - $__internal_1_$__cuda_sm3x_div_rn_noftz_f32_slowpath)
$__internal_1_$__cuda_sm3x_div_rn_noftz_f32_slowpath:
[--C-:B------:R-:W-:Y:S01]  /*2700*/  SHF.R.U32.HI R8, RZ, 0x17, R0.reuse ;  /* 0x00000017ff087819 */ /* 0x100fe20000011600 */
[----:B------:R-:W-:Y:S01]  /*2710*/  BSSY.RECONVERGENT B1, `(.L_x_41) ;  /* 0x0000063000017945 */ /* 0x000fe20003800200 */
[----:B------:R-:W-:Y:S01]  /*2720*/  SHF.R.U32.HI R19, RZ, 0x17, R7 ;  /* 0x00000017ff137819 */ /* 0x000fe20000011607 */
[----:B------:R-:W-:Y:S01]  /*2730*/  IMAD.MOV.U32 R18, RZ, RZ, R0 ;  /* 0x000000ffff127224 */ /* 0x000fe200078e0000 */
[----:B------:R-:W-:Y:S02]  /*2740*/  LOP3.LUT R8, R8, 0xff, RZ, 0xc0, !PT ;  /* 0x000000ff08087812 */ /* 0x000fe400078ec0ff */
[----:B------:R-:W-:-:S03]  /*2750*/  LOP3.LUT R19, R19, 0xff, RZ, 0xc0, !PT ;  /* 0x000000ff13137812 */ /* 0x000fc600078ec0ff */
[----:B------:R-:W-:Y:S01]  /*2760*/  VIADD R20, R8, 0xffffffff ;  /* 0xffffffff08147836 */ /* 0x000fe20000000000 */
[----:B------:R-:W-:-:S04]  /*2770*/  IADD3 R21, PT, PT, R19, -0x1, RZ ;  /* 0xffffffff13157810 */ /* 0x000fc80007ffe0ff */
[----:B------:R-:W-:-:S04]  /*2780*/  ISETP.GT.U32.AND P0, PT, R20, 0xfd, PT ;  /* 0x000000fd1400780c */ /* 0x000fc80003f04070 */
[----:B------:R-:W-:-:S13]  /*2790*/  ISETP.GT.U32.OR P0, PT, R21, 0xfd, P0 ;  /* 0x000000fd1500780c */ /* 0x000fda0000704470 */
[----:B------:R-:W-:Y:S01]  /*27a0*/  @!P0 IMAD.MOV.U32 R9, RZ, RZ, RZ ;  /* 0x000000ffff098224 */ /* 0x000fe200078e00ff */
[----:B------:R-:W-:Y:S06]  /*27b0*/  @!P0 BRA `(.L_x_42) ;  /* 0x00000000005c8947 */ /* 0x000fec0003800000 */
[----:B------:R-:W-:Y:S02]  /*27c0*/  FSETP.GTU.FTZ.AND P0, PT, |R7|, +INF , PT ;  /* 0x7f8000000700780b */ /* 0x000fe40003f1c200 */
[----:B------:R-:W-:-:S04]  /*27d0*/  FSETP.GTU.FTZ.AND P1, PT, |R0|, +INF , PT ;  /* 0x7f8000000000780b */ /* 0x000fc80003f3c200 */
[----:B------:R-:W-:-:S13]  /*27e0*/  PLOP3.LUT P0, PT, P0, P1, PT, 0xf8, 0x8f ;  /* 0x00000000008f781c */ /* 0x000fda0000703f70 */
[----:B------:R-:W-:Y:S05]  /*27f0*/  @P0 BRA `(.L_x_43) ;  /* 0x00000004004c0947 */ /* 0x000fea0003800000 */
[----:B------:R-:W-:-:S13]  /*2800*/  LOP3.LUT P0, RZ, R18, 0x7fffffff, R7, 0xc8, !PT ;  /* 0x7fffffff12ff7812 */ /* 0x000fda000780c807 */
[----:B------:R-:W-:Y:S05]  /*2810*/  @!P0 BRA `(.L_x_44) ;  /* 0x00000004003c8947 */ /* 0x000fea0003800000 */
[C---:B------:R-:W-:Y:S02]  /*2820*/  FSETP.NEU.FTZ.AND P2, PT, |R7|.reuse, +INF , PT ;  /* 0x7f8000000700780b */ /* 0x040fe40003f5d200 */
[----:B------:R-:W-:Y:S02]  /*2830*/  FSETP.NEU.FTZ.AND P1, PT, |R0|, +INF , PT ;  /* 0x7f8000000000780b */ /* 0x000fe40003f3d200 */
[----:B------:R-:W-:-:S11]  /*2840*/  FSETP.NEU.FTZ.AND P0, PT, |R7|, +INF , PT ;  /* 0x7f8000000700780b */ /* 0x000fd60003f1d200 */
[----:B------:R-:W-:Y:S05]  /*2850*/  @!P1 BRA !P2, `(.L_x_44) ;  /* 0x00000004002c9947 */ /* 0x000fea0005000000 */
[----:B------:R-:W-:-:S04]  /*2860*/  LOP3.LUT P2, RZ, R7, 0x7fffffff, RZ, 0xc0, !PT ;  /* 0x7fffffff07ff7812 */ /* 0x000fc8000784c0ff */
[----:B------:R-:W-:-:S13]  /*2870*/  PLOP3.LUT P1, PT, P1, P2, PT, 0x2f, 0xf2 ;  /* 0x0000000000f2781c */ /* 0x000fda0000f24577 */
[----:B------:R-:W-:Y:S05]  /*2880*/  @P1 BRA `(.L_x_45) ;  /* 0x0000000400181947 */ /* 0x000fea0003800000 */
[----:B------:R-:W-:-:S04]  /*2890*/  LOP3.LUT P1, RZ, R18, 0x7fffffff, RZ, 0xc0, !PT ;  /* 0x7fffffff12ff7812 */ /* 0x000fc8000782c0ff */
[----:B------:R-:W-:-:S13]  /*28a0*/  PLOP3.LUT P0, PT, P0, P1, PT, 0x2f, 0xf2 ;  /* 0x0000000000f2781c */ /* 0x000fda0000702577 */
[----:B------:R-:W-:Y:S05]  /*28b0*/  @P0 BRA `(.L_x_46) ;  /* 0x0000000400000947 */ /* 0x000fea0003800000 */
[----:B------:R-:W-:Y:S02]  /*28c0*/  ISETP.GE.AND P0, PT, R21, RZ, PT ;  /* 0x000000ff1500720c */ /* 0x000fe40003f06270 */
[----:B------:R-:W-:-:S11]  /*28d0*/  ISETP.GE.AND P1, PT, R20, RZ, PT ;  /* 0x000000ff1400720c */ /* 0x000fd60003f26270 */
[----:B------:R-:W-:Y:S01]  /*28e0*/  @P0 MOV R9, RZ ;  /* 0x000000ff00090202 */ /* 0x000fe20000000f00 */
[----:B------:R-:W-:Y:S02]  /*28f0*/  @!P0 IMAD.MOV.U32 R9, RZ, RZ, -0x40 ;  /* 0xffffffc0ff098424 */ /* 0x000fe400078e00ff */
[----:B------:R-:W-:Y:S01]  /*2900*/  @!P0 FFMA R7, R7, 1.84467440737095516160e+19, RZ ;  /* 0x5f80000007078823 */ /* 0x000fe200000000ff */
[----:B------:R-:W-:Y:S01]  /*2910*/  @!P1 FFMA R18, R0, 1.84467440737095516160e+19, RZ ;  /* 0x5f80000000129823 */ /* 0x000fe200000000ff */
[----:B------:R-:W-:-:S07]  /*2920*/  @!P1 VIADD R9, R9, 0x40 ;  /* 0x0000004009099836 */ /* 0x000fce0000000000 */
.L_x_42:
[----:B------:R-:W-:Y:S01]  /*2930*/  LEA R21, R8, 0xc0800000, 0x17 ;  /* 0xc080000008157811 */ /* 0x000fe200078eb8ff */
[----:B------:R-:W-:Y:S01]  /*2940*/  VIADD R19, R19, 0xffffff81 ;  /* 0xffffff8113137836 */ /* 0x000fe20000000000 */
[----:B------:R-:W-:Y:S02]  /*2950*/  BSSY.RECONVERGENT B2, `(.L_x_47) ;  /* 0x0000035000027945 */ /* 0x000fe40003800200 */
[----:B------:R-:W-:Y:S01]  /*2960*/  IADD3 R23, PT, PT, -R21, R18, RZ ;  /* 0x0000001215177210 */ /* 0x000fe20007ffe1ff */
[----:B------:R-:W-:-:S03]  /*2970*/  IMAD R7, R19, -0x800000, R7 ;  /* 0xff80000013077824 */ /* 0x000fc600078e0207 */
[----:B------:R-:W0:Y:S01]  /*2980*/  MUFU.RCP R21, R23 ;  /* 0x0000001700157308 */ /* 0x000e220000001000 */
[----:B------:R-:W-:-:S04]  /*2990*/  FADD.FTZ R18, -R23, -RZ ;  /* 0x800000ff17127221 */ /* 0x000fc80000010100 */
[----:B0-----:R-:W-:-:S04]  /*29a0*/  FFMA R20, R21, R18, 1 ;  /* 0x3f80000015147423 */ /* 0x001fc80000000012 */
[----:B------:R-:W-:-:S04]  /*29b0*/  FFMA R21, R21, R20, R21 ;  /* 0x0000001415157223 */ /* 0x000fc80000000015 */
[----:B------:R-:W-:-:S04]  /*29c0*/  FFMA R20, R7, R21, RZ ;  /* 0x0000001507147223 */ /* 0x000fc800000000ff */
[----:B------:R-:W-:-:S04]  /*29d0*/  FFMA R24, R18, R20, R7 ;  /* 0x0000001412187223 */ /* 0x000fc80000000007 */
[----:B------:R-:W-:Y:S01]  /*29e0*/  FFMA R20, R21, R24, R20 ;  /* 0x0000001815147223 */ /* 0x000fe20000000014 */
[----:B------:R-:W-:-:S03]  /*29f0*/  IADD3 R24, PT, PT, R19, 0x7f, -R8 ;  /* 0x0000007f13187810 */ /* 0x000fc60007ffe808 */
[----:B------:R-:W-:Y:S02]  /*2a00*/  FFMA R7, R18, R20, R7 ;  /* 0x0000001412077223 */ /* 0x000fe40000000007 */
[----:B------:R-:W-:Y:S02]  /*2a10*/  IMAD.IADD R9, R24, 0x1, R9 ;  /* 0x0000000118097824 */ /* 0x000fe400078e0209 */
[----:B------:R-:W-:-:S05]  /*2a20*/  FFMA R18, R21, R7, R20 ;  /* 0x0000000715127223 */ /* 0x000fca0000000014 */
[----:B------:R-:W-:-:S04]  /*2a30*/  SHF.R.U32.HI R8, RZ, 0x17, R18 ;  /* 0x00000017ff087819 */ /* 0x000fc80000011612 */
[----:B------:R-:W-:-:S04]  /*2a40*/  LOP3.LUT R8, R8, 0xff, RZ, 0xc0, !PT ;  /* 0x000000ff08087812 */ /* 0x000fc800078ec0ff */
[----:B------:R-:W-:-:S05]  /*2a50*/  IADD3 R8, PT, PT, R8, R9, RZ ;  /* 0x0000000908087210 */ /* 0x000fca0007ffe0ff */
[----:B------:R-:W-:-:S05]  /*2a60*/  VIADD R19, R8, 0xffffffff ;  /* 0xffffffff08137836 */ /* 0x000fca0000000000 */
[----:B------:R-:W-:-:S13]  /*2a70*/  ISETP.GE.U32.AND P0, PT, R19, 0xfe, PT ;  /* 0x000000fe1300780c */ /* 0x000fda0003f06070 */
[----:B------:R-:W-:Y:S05]  /*2a80*/  @!P0 BRA `(.L_x_48) ;  /* 0x0000000000808947 */ /* 0x000fea0003800000 */
[----:B------:R-:W-:-:S13]  /*2a90*/  ISETP.GT.AND P0, PT, R8, 0xfe, PT ;  /* 0x000000fe0800780c */ /* 0x000fda0003f04270 */
[----:B------:R-:W-:Y:S05]  /*2aa0*/  @P0 BRA `(.L_x_49) ;  /* 0x00000000006c0947 */ /* 0x000fea0003800000 */
[----:B------:R-:W-:-:S13]  /*2ab0*/  ISETP.GE.AND P0, PT, R8, 0x1, PT ;  /* 0x000000010800780c */ /* 0x000fda0003f06270 */
[----:B------:R-:W-:Y:S05]  /*2ac0*/  @P0 BRA `(.L_x_50) ;  /* 0x0000000000740947 */ /* 0x000fea0003800000 */
[----:B------:R-:W-:Y:S02]  /*2ad0*/  ISETP.GE.AND P0, PT, R8, -0x18, PT ;  /* 0xffffffe80800780c */ /* 0x000fe40003f06270 */
[----:B------:R-:W-:-:S11]  /*2ae0*/  LOP3.LUT R18, R18, 0x80000000, RZ, 0xc0, !PT ;  /* 0x8000000012127812 */ /* 0x000fd600078ec0ff */
[----:B------:R-:W-:Y:S05]  /*2af0*/  @!P0 BRA `(.L_x_50) ;  /* 0x0000000000688947 */ /* 0x000fea0003800000 */
[-CC-:B------:R-:W-:Y:S01]  /*2b00*/  FFMA.RZ R9, R21, R7.reuse, R20.reuse ;  /* 0x0000000715097223 */ /* 0x180fe2000000c014 */
[C---:B------:R-:W-:Y:S01]  /*2b10*/  VIADD R24, R8.reuse, 0x20 ;  /* 0x0000002008187836 */ /* 0x040fe20000000000 */
[C---:B------:R-:W-:Y:S02]  /*2b20*/  ISETP.NE.AND P2, PT, R8.reuse, RZ, PT ;  /* 0x000000ff0800720c */ /* 0x040fe40003f45270 */
[C---:B------:R-:W-:Y:S02]  /*2b30*/  ISETP.NE.AND P1, PT, R8.reuse, RZ, PT ;  /* 0x000000ff0800720c */ /* 0x040fe40003f25270 */
[----:B------:R-:W-:Y:S01]  /*2b40*/  LOP3.LUT R19, R9, 0x7fffff, RZ, 0xc0, !PT ;  /* 0x007fffff09137812 */ /* 0x000fe200078ec0ff */
[CCC-:B------:R-:W-:Y:S01]  /*2b50*/  FFMA.RP R9, R21.reuse, R7.reuse, R20.reuse ;  /* 0x0000000715097223 */ /* 0x1c0fe20000008014 */
[----:B------:R-:W-:Y:S01]  /*2b60*/  FFMA.RM R20, R21, R7, R20 ;  /* 0x0000000715147223 */ /* 0x000fe20000004014 */
[----:B------:R-:W-:Y:S02]  /*2b70*/  IADD3 R8, PT, PT, -R8, RZ, RZ ;  /* 0x000000ff08087210 */ /* 0x000fe40007ffe1ff */
[----:B------:R-:W-:-:S02]  /*2b80*/  LOP3.LUT R19, R19, 0x800000, RZ, 0xfc, !PT ;  /* 0x0080000013137812 */ /* 0x000fc400078efcff */
[----:B------:R-:W-:Y:S02]  /*2b90*/  FSETP.NEU.FTZ.AND P0, PT, R9, R20, PT ;  /* 0x000000140900720b */ /* 0x000fe40003f1d000 */
[----:B------:R-:W-:Y:S02]  /*2ba0*/  SHF.L.U32 R24, R19, R24, RZ ;  /* 0x0000001813187219 */ /* 0x000fe400000006ff */
[----:B------:R-:W-:Y:S02]  /*2bb0*/  SEL R8, R8, RZ, P2 ;  /* 0x000000ff08087207 */ /* 0x000fe40001000000 */
[----:B------:R-:W-:Y:S02]  /*2bc0*/  ISETP.NE.AND P1, PT, R24, RZ, P1 ;  /* 0x000000ff1800720c */ /* 0x000fe40000f25270 */
[----:B------:R-:W-:Y:S02]  /*2bd0*/  SHF.R.U32.HI R8, RZ, R8, R19 ;  /* 0x00000008ff087219 */ /* 0x000fe40000011613 */
[----:B------:R-:W-:-:S02]  /*2be0*/  PLOP3.LUT P0, PT, P0, P1, PT, 0xf8, 0x8f ;  /* 0x00000000008f781c */ /* 0x000fc40000703f70 */
[----:B------:R-:W-:Y:S02]  /*2bf0*/  SHF.R.U32.HI R20, RZ, 0x1, R8 ;  /* 0x00000001ff147819 */ /* 0x000fe40000011608 */
[----:B------:R-:W-:-:S04]  /*2c00*/  SEL R7, RZ, 0x1, !P0 ;  /* 0x00000001ff077807 */ /* 0x000fc80004000000 */
[----:B------:R-:W-:-:S04]  /*2c10*/  LOP3.LUT R7, R7, 0x1, R20, 0xf8, !PT ;  /* 0x0000000107077812 */ /* 0x000fc800078ef814 */
[----:B------:R-:W-:-:S05]  /*2c20*/  LOP3.LUT R7, R7, R8, RZ, 0xc0, !PT ;  /* 0x0000000807077212 */ /* 0x000fca00078ec0ff */
[----:B------:R-:W-:-:S05]  /*2c30*/  IMAD.IADD R7, R20, 0x1, R7 ;  /* 0x0000000114077824 */ /* 0x000fca00078e0207 */
[----:B------:R-:W-:Y:S01]  /*2c40*/  LOP3.LUT R18, R7, R18, RZ, 0xfc, !PT ;  /* 0x0000001207127212 */ /* 0x000fe200078efcff */
[----:B------:R-:W-:Y:S06]  /*2c50*/  BRA `(.L_x_50) ;  /* 0x0000000000107947 */ /* 0x000fec0003800000 */
.L_x_49:
[----:B------:R-:W-:-:S04]  /*2c60*/  LOP3.LUT R18, R18, 0x80000000, RZ, 0xc0, !PT ;  /* 0x8000000012127812 */ /* 0x000fc800078ec0ff */
[----:B------:R-:W-:Y:S01]  /*2c70*/  LOP3.LUT R18, R18, 0x7f800000, RZ, 0xfc, !PT ;  /* 0x7f80000012127812 */ /* 0x000fe200078efcff */
[----:B------:R-:W-:Y:S06]  /*2c80*/  BRA `(.L_x_50) ;  /* 0x0000000000047947 */ /* 0x000fec0003800000 */
.L_x_48:
[----:B------:R-:W-:-:S07]  /*2c90*/  IMAD R18, R9, 0x800000, R18 ;  /* 0x0080000009127824 */ /* 0x000fce00078e0212 */
.L_x_50:
[----:B------:R-:W-:Y:S05]  /*2ca0*/  BSYNC.RECONVERGENT B2 ;  /* 0x0000000000027941 */ /* 0x000fea0003800200 */
.L_x_47:
[----:B------:R-:W-:Y:S05]  /*2cb0*/  BRA `(.L_x_51) ;  /* 0x0000000000207947 */ /* 0x000fea0003800000 */
.L_x_46:
[----:B------:R-:W-:-:S04]  /*2cc0*/  LOP3.LUT R7, R18, 0x80000000, R7, 0x48, !PT ;  /* 0x8000000012077812 */ /* 0x000fc800078e4807 */
[----:B------:R-:W-:Y:S01]  /*2cd0*/  LOP3.LUT R18, R7, 0x7f800000, RZ, 0xfc, !PT ;  /* 0x7f80000007127812 */ /* 0x000fe200078efcff */
[----:B------:R-:W-:Y:S06]  /*2ce0*/  BRA `(.L_x_51) ;  /* 0x0000000000147947 */ /* 0x000fec0003800000 */
.L_x_45:
[----:B------:R-:W-:Y:S01]  /*2cf0*/  LOP3.LUT R18, R18, 0x80000000, R7, 0x48, !PT ;  /* 0x8000000012127812 */ /* 0x000fe200078e4807 */
[----:B------:R-:W-:Y:S06]  /*2d00*/  BRA `(.L_x_51) ;  /* 0x00000000000c7947 */ /* 0x000fec0003800000 */
.L_x_44:
[----:B------:R-:W0:Y:S01]  /*2d10*/  MUFU.RSQ R18, -QNAN ;  /* 0xffc0000000127908 */ /* 0x000e220000001400 */
[----:B------:R-:W-:Y:S05]  /*2d20*/  BRA `(.L_x_51) ;  /* 0x0000000000047947 */ /* 0x000fea0003800000 */
.L_x_43:
[----:B------:R-:W-:-:S07]  /*2d30*/  FADD.FTZ R18, R7, R0 ;  /* 0x0000000007127221 */ /* 0x000fce0000010000 */
.L_x_51:
[----:B------:R-:W-:Y:S05]  /*2d40*/  BSYNC.RECONVERGENT B1 ;  /* 0x0000000000017941 */ /* 0x000fea0003800200 */
.L_x_41:
[----:B------:R-:W-:Y:S01]  /*2d50*/  MOV R8, R17 ;  /* 0x0000001100087202 */ /* 0x000fe20000000f00 */
[----:B------:R-:W-:-:S04]  /*2d60*/  IMAD.MOV.U32 R9, RZ, RZ, 0x0 ;  /* 0x00000000ff097424 */ /* 0x000fc800078e00ff */
[----:B0-----:R-:W-:Y:S05]  /*2d70*/  RET.REL.NODEC R8 `(_Z25voxel_sampling_gpu_kerneliiiiiiifPKfS0_S0_PiS1_PfS1_) ;  /* 0xffffffd008a07950 */ /* 0x001fea0003c3ffff */
.L_x_52:
        /* <DEDUP_REMOVED lines=16> */
.L_x_82:


//--------------------- .text._Z27grid_buffer_init_gpu_kerneliifiiiPKfPiS1_ --------------------------
	.section	.text._Z27grid_buffer_init_gpu_kerneliifiiiPKfPiS1_,"ax",@progbits
	.align	128
        .global         _Z27grid_buffer_init_gpu_kerneliifiiiPKfPiS1_
        .type           _Z27grid_buffer_init_gpu_kerneliifiiiPKfPiS1_,@function
        .size           _Z27grid_buffer_init_gpu_kerneliifiiiPKfPiS1_,(.L_x_83 - _Z27grid_buffer_init_gpu_kerneliifiiiPKfPiS1_)
        .other          _Z27grid_buffer_init_gpu_kerneliifiiiPKfPiS1_,@"STO_CUDA_ENTRY STV_DEFAULT"
_Z27grid_buffer_init_gpu_kerneliifiiiPKfPiS1_:
.text._Z27grid_buffer_init_gpu_kerneliifiiiPKfPiS1_:
[----:B------:R-:W-:Y:S01]  /*0000*/  LDC R1, c[0x0][0x37c] ;  /* 0x0000df00ff017b82 */ /* 0x000fe20000000800 */
[----:B------:R-:W0:Y:S07]  /*0010*/  S2R R3, SR_TID.X ;  /* 0x0000000000037919 */ /* 0x000e2e0000002100 */
[----:B------:R-:W0:Y:S01]  /*0020*/  S2UR UR4, SR_CTAID.X ;  /* 0x00000000000479c3 */ /* 0x000e220000002500 */
[----:B------:R-:W1:Y:S07]  /*0030*/  LDCU UR5, c[0x0][0x384] ;  /* 0x00007080ff0577ac */ /* 0x000e6e0008000800 */
[----:B------:R-:W0:Y:S02]  /*0040*/  LDC R0, c[0x0][0x360] ;  /* 0x0000d800ff007b82 */ /* 0x000e240000000800 */
[----:B0-----:R-:W-:-:S05]  /*0050*/  IMAD R3, R0, UR4, R3 ;  /* 0x0000000400037c24 */ /* 0x001fca000f8e0203 */
[----:B-1----:R-:W-:-:S13]  /*0060*/  ISETP.GE.AND P0, PT, R3, UR5, PT ;  /* 0x0000000503007c0c */ /* 0x002fda000bf06270 */
[----:B------:R-:W-:Y:S05]  /*0070*/  @P0 EXIT ;  /* 0x000000000000094d */ /* 0x000fea0003800000 */
[----:B------:R-:W0:Y:S01]  /*0080*/  LDC.64 R4, c[0x0][0x398] ;  /* 0x0000e600ff047b82 */ /* 0x000e220000000a00 */
[----:B------:R-:W1:Y:S01]  /*0090*/  LDCU.64 UR6, c[0x0][0x358] ;  /* 0x00006b00ff0677ac */ /* 0x000e620008000a00 */
[----:B------:R-:W-:-:S06]  /*00a0*/  IMAD R7, R3, 0x3, RZ ;  /* 0x0000000303077824 */ /* 0x000fcc00078e02ff */
[----:B------:R-:W2:Y:S01]  /*00b0*/  LDC R9, c[0x0][0x388] ;  /* 0x0000e200ff097b82 */ /* 0x000ea20000000800 */
[----:B0-----:R-:W-:-:S05]  /*00c0*/  IMAD.WIDE R4, R7, 0x4, R4 ;  /* 0x0000000407047825 */ /* 0x001fca00078e0204 */
[----:B-1----:R-:W3:Y:S02]  /*00d0*/  LDG.E R2, desc[UR6][R4.64] ;  /* 0x0000000604027981 */ /* 0x002ee4000c1e1900 */
[----:B------:R-:W0:Y:S01]  /*00e0*/  LDC R0, c[0x0][0x388] ;  /* 0x0000e200ff007b82 */ /* 0x000e220000000800 */
[----:B------:R-:W-:Y:S01]  /*00f0*/  BSSY.RECONVERGENT B0, `(.L_x_53) ;  /* 0x000000c000007945 */ /* 0x000fe20003800200 */
[----:B--2---:R-:W1:Y:S02]  /*0100*/  MUFU.RCP R6, R9 ;  /* 0x0000000900067308 */ /* 0x004e640000001000 */
[----:B-1----:R-:W-:-:S04]  /*0110*/  FFMA R7, R6, -R9, 1 ;  /* 0x3f80000006077423 */ /* 0x002fc80000000809 */
[----:B------:R-:W-:Y:S02]  /*0120*/  FFMA R7, R6, R7, R6 ;  /* 0x0000000706077223 */ /* 0x000fe40000000006 */
[----:B---3--:R-:W1:Y:S02]  /*0130*/  FCHK P0, R2, R9 ;  /* 0x0000000902007302 */ /* 0x008e640000000000 */
[----:B------:R-:W-:-:S04]  /*0140*/  FFMA R6, R2, R7, RZ ;  /* 0x0000000702067223 */ /* 0x000fc800000000ff */
[----:B------:R-:W-:-:S04]  /*0150*/  FFMA R8, R6, -R9, R2 ;  /* 0x8000000906087223 */ /* 0x000fc80000000002 */
[----:B------:R-:W-:Y:S01]  /*0160*/  FFMA R6, R7, R8, R6 ;  /* 0x0000000807067223 */ /* 0x000fe20000000006 */
[----:B01----:R-:W-:Y:S06]  /*0170*/  @!P0 BRA `(.L_x_54) ;  /* 0x00000000000c8947 */ /* 0x003fec0003800000 */
[----:B------:R-:W-:-:S07]  /*0180*/  MOV R8, 0x1a0 ;  /* 0x000001a000087802 */ /* 0x000fce0000000f00 */
[----:B------:R-:W-:Y:S05]  /*0190*/  CALL.REL.NOINC `($__internal_2_$__cuda_sm3x_div_rn_noftz_f32_slowpath) ;  /* 0x0000000400107944 */ /* 0x000fea0003c00000 */
[----:B------:R-:W-:-:S07]  /*01a0*/  IMAD.MOV.U32 R6, RZ, RZ, R2 ;  /* 0x000000ffff067224 */ /* 0x000fce00078e0002 */
.L_x_54:
[----:B------:R-:W-:Y:S05]  /*01b0*/  BSYNC.RECONVERGENT B0 ;  /* 0x0000000000007941 */ /* 0x000fea0003800200 */
.L_x_53:
[----:B------:R-:W2:Y:S01]  /*01c0*/  LDG.E R9, desc[UR6][R4.64+0x4] ;  /* 0x0000040604097981 */ /* 0x000ea2000c1e1900 */
[----:B------:R-:W0:Y:S01]  /*01d0*/  LDC R10, c[0x0][0x388] ;  /* 0x0000e200ff0a7b82 */ /* 0x000e220000000800 */
[----:B------:R-:W-:Y:S01]  /*01e0*/  BSSY.RECONVERGENT B0, `(.L_x_55) ;  /* 0x000000d000007945 */ /* 0x000fe20003800200 */
[----:B0-----:R-:W0:Y:S02]  /*01f0*/  MUFU.RCP R7, R10 ;  /* 0x0000000a00077308 */ /* 0x001e240000001000 */
[----:B0-----:R-:W-:-:S04]  /*0200*/  FFMA R2, R7, -R10, 1 ;  /* 0x3f80000007027423 */ /* 0x001fc8000000080a */
[----:B------:R-:W-:Y:S02]  /*0210*/  FFMA R2, R7, R2, R7 ;  /* 0x0000000207027223 */ /* 0x000fe40000000007 */
[----:B--2---:R-:W0:Y:S02]  /*0220*/  FCHK P0, R9, R10 ;  /* 0x0000000a09007302 */ /* 0x004e240000000000 */
[----:B------:R-:W-:-:S04]  /*0230*/  FFMA R8, R2, R9, RZ ;  /* 0x0000000902087223 */ /* 0x000fc800000000ff */
[----:B------:R-:W-:-:S04]  /*0240*/  FFMA R7, R8, -R10, R9 ;  /* 0x8000000a08077223 */ /* 0x000fc80000000009 */
[----:B------:R-:W-:Y:S01]  /*0250*/  FFMA R7, R2, R7, R8 ;  /* 0x0000000702077223 */ /* 0x000fe20000000008 */
[----:B0-----:R-:W-:Y:S06]  /*0260*/  @!P0 BRA `(.L_x_56) ;  /* 0x0000000000108947 */ /* 0x001fec0003800000 */
[----:B------:R-:W-:Y:S01]  /*0270*/  IMAD.MOV.U32 R2, RZ, RZ, R9 ;  /* 0x000000ffff027224 */ /* 0x000fe200078e0009 */
[----:B------:R-:W-:-:S07]  /*0280*/  MOV R8, 0x2a0 ;  /* 0x000002a000087802 */ /* 0x000fce0000000f00 */
[----:B------:R-:W-:Y:S05]  /*0290*/  CALL.REL.NOINC `($__internal_2_$__cuda_sm3x_div_rn_noftz_f32_slowpath) ;  /* 0x0000000000d07944 */ /* 0x000fea0003c00000 */
[----:B------:R-:W-:-:S07]  /*02a0*/  IMAD.MOV.U32 R7, RZ, RZ, R2 ;  /* 0x000000ffff077224 */ /* 0x000fce00078e0002 */
.L_x_56:
[----:B------:R-:W-:Y:S05]  /*02b0*/  BSYNC.RECONVERGENT B0 ;  /* 0x0000000000007941 */ /* 0x000fea0003800200 */
.L_x_55:
        /* <DEDUP_REMOVED lines=14> */
.L_x_58:
[----:B------:R-:W-:Y:S05]  /*03a0*/  BSYNC.RECONVERGENT B0 ;  /* 0x0000000000007941 */ /* 0x000fea0003800200 */
.L_x_57:
[----:B------:R-:W0:Y:S02]  /*03b0*/  LDCU UR5, c[0x0][0x380] ;  /* 0x00007000ff0577ac */ /* 0x000e240008000800 */
[----:B0-----:R-:W-:Y:S02]  /*03c0*/  UISETP.GE.AND UP0, UPT, UR5, 0x2, UPT ;  /* 0x000000020500788c */ /* 0x001fe4000bf06270 */
[----:B------:R-:W-:-:S06]  /*03d0*/  UIADD3 UR4, UPT, UPT, UR5, -0x1, URZ ;  /* 0xffffffff05047890 */ /* 0x000fcc000fffe0ff */
[----:B------:R-:W-:Y:S01]  /*03e0*/  IMAD.U32 R0, RZ, RZ, UR4 ;  /* 0x00000004ff007e24 */ /* 0x000fe2000f8e00ff */
[----:B------:R-:W-:Y:S06]  /*03f0*/  BRA.U !UP0, `(.L_x_59) ;  /* 0x0000000108487547 */ /* 0x000fec000b800000 */
[----:B------:R-:W0:Y:S01]  /*0400*/  LDC.64 R4, c[0x0][0x3a0] ;  /* 0x0000e800ff047b82 */ /* 0x000e220000000a00 */
[----:B------:R-:W-:Y:S01]  /*0410*/  HFMA2 R0, -RZ, RZ, 0, 0 ;  /* 0x00000000ff007431 */ /* 0x000fe200000001ff */
[----:B------:R-:W-:Y:S06]  /*0420*/  BSSY.RECONVERGENT B0, `(.L_x_59) ;  /* 0x000000f000007945 */ /* 0x000fec0003800200 */
.L_x_63:
        /* <DEDUP_REMOVED lines=9> */
.L_x_61:
[----:B------:R-:W-:Y:S05]  /*04c0*/  BSYNC.RELIABLE B1 ;  /* 0x0000000000017941 */ /* 0x000fea0003800100 */
.L_x_60:
[----:B------:R-:W-:-:S05]  /*04d0*/  VIADD R0, R0, 0x1 ;  /* 0x0000000100007836 */ /* 0x000fca0000000000 */
[----:B------:R-:W-:-:S13]  /*04e0*/  ISETP.NE.AND P0, PT, R0, UR4, PT ;  /* 0x0000000400007c0c */ /* 0x000fda000bf05270 */
[----:B------:R-:W-:Y:S05]  /*04f0*/  @P0 BRA `(.L_x_63) ;  /* 0xfffffffc00cc0947 */ /* 0x000fea000383ffff */
[----:B------:R-:W-:-:S07]  /*0500*/  IMAD.U32 R0, RZ, RZ, UR4 ;  /* 0x00000004ff007e24 */ /* 0x000fce000f8e00ff */
.L_x_62:
[----:B------:R-:W-:Y:S05]  /*0510*/  BSYNC.RECONVERGENT B0 ;  /* 0x0000000000007941 */ /* 0x000fea0003800200 */
.L_x_59:
[----:B------:R-:W0:Y:S01]  /*0520*/  LDCU UR5, c[0x0][0x38c] ;  /* 0x00007180ff0577ac */ /* 0x000e220008000800 */
[----:B------:R-:W0:Y:S01]  /*0530*/  F2I.FLOOR.NTZ R9, R6 ;  /* 0x0000000600097305 */ /* 0x000e220000207100 */
[----:B------:R-:W1:Y:S01]  /*0540*/  LDC.64 R4, c[0x0][0x3a8] ;  /* 0x0000ea00ff047b82 */ /* 0x000e620000000a00 */
[----:B------:R-:W2:Y:S06]  /*0550*/  LDCU.64 UR8, c[0x0][0x390] ;  /* 0x00007200ff0877ac */ /* 0x000eac0008000a00 */
[----:B------:R-:W2:Y:S08]  /*0560*/  F2I.FLOOR.NTZ R7, R7 ;  /* 0x0000000700077305 */ /* 0x000eb00000207100 */
[----:B------:R-:W3:Y:S01]  /*0570*/  F2I.FLOOR.NTZ R11, R2 ;  /* 0x00000002000b7305 */ /* 0x000ee20000207100 */
[----:B0-----:R-:W-:-:S04]  /*0580*/  IMAD R0, R0, UR5, R9 ;  /* 0x0000000500007c24 */ /* 0x001fc8000f8e0209 */
[----:B--2---:R-:W-:-:S04]  /*0590*/  IMAD R0, R0, UR8, R7 ;  /* 0x0000000800007c24 */ /* 0x004fc8000f8e0207 */
[----:B---3--:R-:W-:-:S04]  /*05a0*/  IMAD R11, R0, UR9, R11 ;  /* 0x00000009000b7c24 */ /* 0x008fc8000f8e020b */
[----:B-1----:R-:W-:-:S05]  /*05b0*/  IMAD.WIDE R4, R11, 0x4, R4 ;  /* 0x000000040b047825 */ /* 0x002fca00078e0204 */
[----:B------:R-:W-:Y:S01]  /*05c0*/  ATOMG.E.EXCH.STRONG.GPU PT, RZ, desc[UR6][R4.64], R3 ;  /* 0x8000000304ff79a8 */ /* 0x000fe2000c1ef106 */
[----:B------:R-:W-:Y:S05]  /*05d0*/  EXIT ;  /* 0x000000000000794d */ /* 0x000fea0003800000 */
        .weak           $__internal_2_$__cuda_sm3x_div_rn_noftz_f32_slowpath
        .type           $__internal_2_$__cuda_sm3x_div_rn_noftz_f32_slowpath,@function
        .size           $__internal_2_$__cuda_sm3x_div_rn_noftz_f32_slowpath,(.L_x_83 - $__internal_2_$__cuda_sm3x_div_rn_noftz_f32_slowpath)
$__internal_2_$__cuda_sm3x_div_rn_noftz_f32_slowpath:
[----:B------:R-:W-:Y:S01]  /*05e0*/  SHF.R.U32.HI R10, RZ, 0x17, R0 ;  /* 0x00000017ff0a7819 */ /* 0x000fe20000011600 */
[----:B------:R-:W-:Y:S01]  /*05f0*/  BSSY.RECONVERGENT B1, `(.L_x_64) ;  /* 0x0000063000017945 */ /* 0x000fe20003800200 */
[----:B------:R-:W-:Y:S02]  /*0600*/  SHF.R.U32.HI R9, RZ, 0x17, R2 ;  /* 0x00000017ff097819 */ /* 0x000fe40000011602 */
[----:B------:R-:W-:Y:S02]  /*0610*/  LOP3.LUT R10, R10, 0xff, RZ, 0xc0, !PT ;  /* 0x000000ff0a0a7812 */ /* 0x000fe400078ec0ff */
[----:B------:R-:W-:Y:S02]  /*0620*/  LOP3.LUT R14, R9, 0xff, RZ, 0xc0, !PT ;  /* 0x000000ff090e7812 */ /* 0x000fe400078ec0ff */
[----:B------:R-:W-:Y:S01]  /*0630*/  MOV R11, R0 ;  /* 0x00000000000b7202 */ /* 0x000fe20000000f00 */
[----:B------:R-:W-:Y:S02]  /*0640*/  VIADD R12, R10, 0xffffffff ;  /* 0xffffffff0a0c7836 */ /* 0x000fe40000000000 */
[----:B------:R-:W-:-:S03]  /*0650*/  VIADD R13, R14, 0xffffffff ;  /* 0xffffffff0e0d7836 */ /* 0x000fc60000000000 */
        /* <DEDUP_REMOVED lines=10> */
[----:B------:R-:W-:Y:S02]  /*0700*/  FSETP.NEU.FTZ.AND P2, PT, |R2|, +INF , PT ;  /* 0x7f8000000200780b */ /* 0x000fe40003f5d200 */
        /* <DEDUP_REMOVED lines=11> */
[----:B------:R-:W-:Y:S02]  /*07c0*/  @P0 IMAD.MOV.U32 R9, RZ, RZ, RZ ;  /* 0x000000ffff090224 */ /* 0x000fe400078e00ff */
[----:B------:R-:W-:Y:S01]  /*07d0*/  @!P0 FFMA R2, R2, 1.84467440737095516160e+19, RZ ;  /* 0x5f80000002028823 */ /* 0x000fe200000000ff */
[----:B------:R-:W-:Y:S02]  /*07e0*/  @!P0 IMAD.MOV.U32 R9, RZ, RZ, -0x40 ;  /* 0xffffffc0ff098424 */ /* 0x000fe400078e00ff */
[----:B------:R-:W-:-:S03]  /*07f0*/  @!P1 FFMA R11, R0, 1.84467440737095516160e+19, RZ ;  /* 0x5f800000000b9823 */ /* 0x000fc600000000ff */
[----:B------:R-:W-:-:S07]  /*0800*/  @!P1 IADD3 R9, PT, PT, R9, 0x40, RZ ;  /* 0x0000004009099810 */ /* 0x000fce0007ffe0ff */
.L_x_65:
[----:B------:R-:W-:Y:S01]  /*0810*/  LEA R12, R10, 0xc0800000, 0x17 ;  /* 0xc08000000a0c7811 */ /* 0x000fe200078eb8ff */
[----:B------:R-:W-:Y:S04]  /*0820*/  BSSY.RECONVERGENT B2, `(.L_x_70) ;  /* 0x0000036000027945 */ /* 0x000fe80003800200 */
[----:B------:R-:W-:Y:S02]  /*0830*/  IMAD.IADD R12, R11, 0x1, -R12 ;  /* 0x000000010b0c7824 */ /* 0x000fe400078e0a0c */
[----:B------:R-:W-:Y:S02]  /*0840*/  VIADD R11, R14, 0xffffff81 ;  /* 0xffffff810e0b7836 */ /* 0x000fe40000000000 */
[----:B------:R0:W1:Y:S01]  /*0850*/  MUFU.RCP R13, R12 ;  /* 0x0000000c000d7308 */ /* 0x0000620000001000 */
[----:B------:R-:W-:Y:S01]  /*0860*/  FADD.FTZ R15, -R12, -RZ ;  /* 0x800000ff0c0f7221 */ /* 0x000fe20000010100 */
[C---:B------:R-:W-:Y:S01]  /*0870*/  IMAD R2, R11.reuse, -0x800000, R2 ;  /* 0xff8000000b027824 */ /* 0x040fe200078e0202 */
[----:B0-----:R-:W-:-:S05]  /*0880*/  IADD3 R12, PT, PT, R11, 0x7f, -R10 ;  /* 0x0000007f0b0c7810 */ /* 0x001fca0007ffe80a */
[----:B------:R-:W-:Y:S02]  /*0890*/  IMAD.IADD R9, R12, 0x1, R9 ;  /* 0x000000010c097824 */ /* 0x000fe400078e0209 */
[----:B-1----:R-:W-:-:S04]  /*08a0*/  FFMA R14, R13, R15, 1 ;  /* 0x3f8000000d0e7423 */ /* 0x002fc8000000000f */
[----:B------:R-:W-:-:S04]  /*08b0*/  FFMA R16, R13, R14, R13 ;  /* 0x0000000e0d107223 */ /* 0x000fc8000000000d */
[----:B------:R-:W-:-:S04]  /*08c0*/  FFMA R13, R2, R16, RZ ;  /* 0x00000010020d7223 */ /* 0x000fc800000000ff */
[----:B------:R-:W-:-:S04]  /*08d0*/  FFMA R14, R15, R13, R2 ;  /* 0x0000000d0f0e7223 */ /* 0x000fc80000000002 */
[----:B------:R-:W-:-:S04]  /*08e0*/  FFMA R13, R16, R14, R13 ;  /* 0x0000000e100d7223 */ /* 0x000fc8000000000d */
[----:B------:R-:W-:-:S04]  /*08f0*/  FFMA R14, R15, R13, R2 ;  /* 0x0000000d0f0e7223 */ /* 0x000fc80000000002 */
        /* <DEDUP_REMOVED lines=14> */
[CCC-:B------:R-:W-:Y:S01]  /*09e0*/  FFMA.RZ R9, R16.reuse, R14.reuse, R13.reuse ;  /* 0x0000000e10097223 */ /* 0x1c0fe2000000c00d */
[C---:B------:R-:W-:Y:S02]  /*09f0*/  VIADD R12, R15.reuse, 0x20 ;  /* 0x000000200f0c7836 */ /* 0x040fe40000000000 */
[CCC-:B------:R-:W-:Y:S01]  /*0a00*/  FFMA.RM R10, R16.reuse, R14.reuse, R13.reuse ;  /* 0x0000000e100a7223 */ /* 0x1c0fe2000000400d */
[----:B------:R-:W-:Y:S02]  /*0a10*/  ISETP.NE.AND P2, PT, R15, RZ, PT ;  /* 0x000000ff0f00720c */ /* 0x000fe40003f45270 */
[----:B------:R-:W-:Y:S01]  /*0a20*/  LOP3.LUT R11, R9, 0x7fffff, RZ, 0xc0, !PT ;  /* 0x007fffff090b7812 */ /* 0x000fe200078ec0ff */
[----:B------:R-:W-:Y:S01]  /*0a30*/  FFMA.RP R9, R16, R14, R13 ;  /* 0x0000000e10097223 */ /* 0x000fe2000000800d */
[----:B------:R-:W-:Y:S01]  /*0a40*/  IMAD.MOV R13, RZ, RZ, -R15 ;  /* 0x000000ffff0d7224 */ /* 0x000fe200078e0a0f */
[----:B------:R-:W-:Y:S02]  /*0a50*/  ISETP.NE.AND P1, PT, R15, RZ, PT ;  /* 0x000000ff0f00720c */ /* 0x000fe40003f25270 */
        /* <DEDUP_REMOVED lines=10> */
[----:B------:R-:W-:-:S04]  /*0b00*/  LOP3.LUT R9, R9, R10, RZ, 0xc0, !PT ;  /* 0x0000000a09097212 */ /* 0x000fc800078ec0ff */
[----:B------:R-:W-:-:S04]  /*0b10*/  IADD3 R9, PT, PT, R12, R9, RZ ;  /* 0x000000090c097210 */ /* 0x000fc80007ffe0ff */
[----:B------:R-:W-:Y:S01]  /*0b20*/  LOP3.LUT R2, R9, R2, RZ, 0xfc, !PT ;  /* 0x0000000209027212 */ /* 0x000fe200078efcff */
[----:B------:R-:W-:Y:S06]  /*0b30*/  BRA `(.L_x_73) ;  /* 0x0000000000107947 */ /* 0x000fec0003800000 */
.L_x_72:
[----:B------:R-:W-:-:S04]  /*0b40*/  LOP3.LUT R2, R2, 0x80000000, RZ, 0xc0, !PT ;  /* 0x8000000002027812 */ /* 0x000fc800078ec0ff */
[----:B------:R-:W-:Y:S01]  /*0b50*/  LOP3.LUT R2, R2, 0x7f800000, RZ, 0xfc, !PT ;  /* 0x7f80000002027812 */ /* 0x000fe200078efcff */
[----:B------:R-:W-:Y:S06]  /*0b60*/  BRA `(.L_x_73) ;  /* 0x0000000000047947 */ /* 0x000fec0003800000 */
.L_x_71:
[----:B------:R-:W-:-:S07]  /*0b70*/  IMAD R2, R9, 0x800000, R2 ;  /* 0x0080000009027824 */ /* 0x000fce00078e0202 */
.L_x_73:
[----:B------:R-:W-:Y:S05]  /*0b80*/  BSYNC.RECONVERGENT B2 ;  /* 0x0000000000027941 */ /* 0x000fea0003800200 */
.L_x_70:
[----:B------:R-:W-:Y:S05]  /*0b90*/  BRA `(.L_x_74) ;  /* 0x0000000000207947 */ /* 0x000fea0003800000 */
.L_x_69:
[----:B------:R-:W-:-:S04]  /*0ba0*/  LOP3.LUT R2, R11, 0x80000000, R2, 0x48, !PT ;  /* 0x800000000b027812 */ /* 0x000fc800078e4802 */
[----:B------:R-:W-:Y:S01]  /*0bb0*/  LOP3.LUT R2, R2, 0x7f800000, RZ, 0xfc, !PT ;  /* 0x7f80000002027812 */ /* 0x000fe200078efcff */
[----:B------:R-:W-:Y:S06]  /*0bc0*/  BRA `(.L_x_74) ;  /* 0x0000000000147947 */ /* 0x000fec0003800000 */
.L_x_68:
[----:B------:R-:W-:Y:S01]  /*0bd0*/  LOP3.LUT R2, R11, 0x80000000, R2, 0x48, !PT ;  /* 0x800000000b027812 */ /* 0x000fe200078e4802 */
[----:B------:R-:W-:Y:S06]  /*0be0*/  BRA `(.L_x_74) ;  /* 0x00000000000c7947 */ /* 0x000fec0003800000 */
.L_x_67:
[----:B------:R-:W0:Y:S01]  /*0bf0*/  MUFU.RSQ R2, -QNAN ;  /* 0xffc0000000027908 */ /* 0x000e220000001400 */
[----:B------:R-:W-:Y:S05]  /*0c00*/  BRA `(.L_x_74) ;  /* 0x0000000000047947 */ /* 0x000fea0003800000 */
.L_x_66:
[----:B------:R-:W-:-:S07]  /*0c10*/  FADD.FTZ R2, R2, R0 ;  /* 0x0000000002027221 */ /* 0x000fce0000010000 */
.L_x_74:
[----:B------:R-:W-:Y:S05]  /*0c20*/  BSYNC.RECONVERGENT B1 ;  /* 0x0000000000017941 */ /* 0x000fea0003800200 */
.L_x_64:
[----:B------:R-:W-:-:S04]  /*0c30*/  IMAD.MOV.U32 R9, RZ, RZ, 0x0 ;  /* 0x00000000ff097424 */ /* 0x000fc800078e00ff */
[----:B0-----:R-:W-:Y:S05]  /*0c40*/  RET.REL.NODEC R8 `(_Z27grid_buffer_init_gpu_kerneliifiiiPKfPiS1_) ;  /* 0xfffffff008ec7950 */ /* 0x001fea0003c3ffff */
.L_x_75:
        /* <DEDUP_REMOVED lines=11> */
.L_x_83:


//--------------------- .text._Z22output_init_gpu_kerneliiifiPfPi --------------------------
	.section	.text._Z22output_init_gpu_kerneliiifiPfPi,"ax",@progbits
	.align	128
        .global         _Z22output_init_gpu_kerneliiifiPfPi
        .type           _Z22output_init_gpu_kerneliiifiPfPi,@function
        .size           _Z22output_init_gpu_kerneliiifiPfPi,(.L_x_87 - _Z22output_init_gpu_kerneliiifiPfPi)
        .other          _Z22output_init_gpu_kerneliiifiPfPi,@"STO_CUDA_ENTRY STV_DEFAULT"
_Z22output_init_gpu_kerneliiifiPfPi:
.text._Z22output_init_gpu_kerneliiifiPfPi:
[----:B------:R-:W-:Y:S01]  /*0000*/  LDC R1, c[0x0][0x37c] ;  /* 0x0000df00ff017b82 */ /* 0x000fe20000000800 */
[----:B------:R-:W0:Y:S07]  /*0010*/  S2R R5, SR_TID.X ;  /* 0x0000000000057919 */ /* 0x000e2e0000002100 */
[----:B------:R-:W0:Y:S01]  /*0020*/  S2UR UR6, SR_CTAID.X ;  /* 0x00000000000679c3 */ /* 0x000e220000002500 */
[----:B------:R-:W1:Y:S01]  /*0030*/  LDCU UR4, c[0x0][0x388] ;  /* 0x00007100ff0477ac */ /* 0x000e620008000800 */
[----:B------:R-:W1:Y:S06]  /*0040*/  LDCU UR5, c[0x0][0x384] ;  /* 0x00007080ff0577ac */ /* 0x000e6c0008000800 */
[----:B------:R-:W0:Y:S01]  /*0050*/  LDC R0, c[0x0][0x360] ;  /* 0x0000d800ff007b82 */ /* 0x000e220000000800 */
[----:B-1----:R-:W-:Y:S01]  /*0060*/  UIMAD UR4, UR4, UR5, URZ ;  /* 0x00000005040472a4 */ /* 0x002fe2000f8e02ff */
[----:B0-----:R-:W-:-:S05]  /*0070*/  IMAD R5, R0, UR6, R5 ;  /* 0x0000000600057c24 */ /* 0x001fca000f8e0205 */
[----:B------:R-:W-:-:S13]  /*0080*/  ISETP.GE.AND P0, PT, R5, UR4, PT ;  /* 0x0000000405007c0c */ /* 0x000fda000bf06270 */
[----:B------:R-:W-:Y:S05]  /*0090*/  @P0 EXIT ;  /* 0x000000000000094d */ /* 0x000fea0003800000 */
[----:B------:R-:W0:Y:S01]  /*00a0*/  LDC R8, c[0x0][0x390] ;  /* 0x0000e400ff087b82 */ /* 0x000e220000000800 */
[----:B------:R-:W1:Y:S01]  /*00b0*/  LDCU.64 UR6, c[0x0][0x358] ;  /* 0x00006b00ff0677ac */ /* 0x000e620008000a00 */
[----:B------:R-:W-:-:S06]  /*00c0*/  IMAD.MOV.U32 R7, RZ, RZ, -0x1 ;  /* 0xffffffffff077424 */ /* 0x000fcc00078e00ff */
[----:B------:R-:W2:Y:S01]  /*00d0*/  LDC.64 R2, c[0x0][0x3a0] ;  /* 0x0000e800ff027b82 */ /* 0x000ea20000000a00 */
[----:B0-----:R-:W-:Y:S01]  /*00e0*/  ISETP.GE.AND P0, PT, R8, 0x1, PT ;  /* 0x000000010800780c */ /* 0x001fe20003f06270 */
[----:B--2---:R-:W-:-:S05]  /*00f0*/  IMAD.WIDE R2, R5, 0x4, R2 ;  /* 0x0000000405027825 */ /* 0x004fca00078e0202 */
[----:B-1----:R0:W-:Y:S07]  /*0100*/  STG.E desc[UR6][R2.64], R7 ;  /* 0x0000000702007986 */ /* 0x0021ee000c101906 */
[----:B------:R-:W-:Y:S05]  /*0110*/  @!P0 EXIT ;  /* 0x000000000000894d */ /* 0x000fea0003800000 */
[C---:B------:R-:W-:Y:S01]  /*0120*/  ISETP.GE.U32.AND P1, PT, R8.reuse, 0x8, PT ;  /* 0x000000080800780c */ /* 0x040fe20003f26070 */
[----:B------:R-:W-:Y:S01]  /*0130*/  IMAD R0, R5, R8, RZ ;  /* 0x0000000805007224 */ /* 0x000fe200078e02ff */
[----:B------:R-:W-:Y:S01]  /*0140*/  LOP3.LUT R10, R8, 0x7, RZ, 0xc0, !PT ;  /* 0x00000007080a7812 */ /* 0x000fe200078ec0ff */
[----:B0-----:R-:W-:-:S03]  /*0150*/  IMAD.MOV.U32 R7, RZ, RZ, RZ ;  /* 0x000000ffff077224 */ /* 0x001fc600078e00ff */
[----:B------:R-:W-:-:S07]  /*0160*/  ISETP.NE.AND P0, PT, R10, RZ, PT ;  /* 0x000000ff0a00720c */ /* 0x000fce0003f05270 */
[----:B------:R-:W-:Y:S06]  /*0170*/  @!P1 BRA `(.L_x_76) ;  /* 0x0000000000589947 */ /* 0x000fec0003800000 */
[----:B------:R-:W0:Y:S01]  /*0180*/  LDCU.64 UR4, c[0x0][0x398] ;  /* 0x00007300ff0477ac */ /* 0x000e220008000a00 */
[----:B------:R-:W1:Y:S01]  /*0190*/  LDC R11, c[0x0][0x38c] ;  /* 0x0000e300ff0b7b82 */ /* 0x000e620000000800 */
[----:B------:R-:W-:Y:S02]  /*01a0*/  LOP3.LUT R7, R8, 0x7ffffff8, RZ, 0xc0, !PT ;  /* 0x7ffffff808077812 */ /* 0x000fe400078ec0ff */
[----:B------:R-:W-:-:S03]  /*01b0*/  MOV R9, R0 ;  /* 0x0000000000097202 */ /* 0x000fc60000000f00 */
[----:B------:R-:W-:Y:S01]  /*01c0*/  IMAD.MOV R6, RZ, RZ, -R7 ;  /* 0x000000ffff067224 */ /* 0x000fe200078e0a07 */
[----:B0-----:R-:W-:-:S04]  /*01d0*/  UIADD3 UR4, UP0, UPT, UR4, 0x10, URZ ;  /* 0x0000001004047890 */ /* 0x001fc8000ff1e0ff */
[----:B------:R-:W-:Y:S02]  /*01e0*/  UIADD3.X UR5, UPT, UPT, URZ, UR5, URZ, UP0, !UPT ;  /* 0x00000005ff057290 */ /* 0x000fe400087fe4ff */
[----:B------:R-:W-:-:S04]  /*01f0*/  IMAD.U32 R4, RZ, RZ, UR4 ;  /* 0x00000004ff047e24 */ /* 0x000fc8000f8e00ff */
[----:B------:R-:W-:-:S07]  /*0200*/  MOV R5, UR5 ;  /* 0x0000000500057c02 */ /* 0x000fce0008000f00 */
.L_x_77:
[----:B------:R-:W-:Y:S02]  /*0210*/  VIADD R6, R6, 0x8 ;  /* 0x0000000806067836 */ /* 0x000fe40000000000 */
[----:B0-----:R-:W-:-:S03]  /*0220*/  IMAD.WIDE R2, R9, 0x4, R4 ;  /* 0x0000000409027825 */ /* 0x001fc600078e0204 */
[----:B------:R-:W-:Y:S01]  /*0230*/  ISETP.NE.AND P1, PT, R6, RZ, PT ;  /* 0x000000ff0600720c */ /* 0x000fe20003f25270 */
[----:B------:R-:W-:Y:S01]  /*0240*/  VIADD R9, R9, 0x8 ;  /* 0x0000000809097836 */ /* 0x000fe20000000000 */
[----:B-1----:R0:W-:Y:S04]  /*0250*/  STG.E desc[UR6][R2.64+-0x10], R11 ;  /* 0xfffff00b02007986 */ /* 0x0021e8000c101906 */
[----:B------:R0:W-:Y:S04]  /*0260*/  STG.E desc[UR6][R2.64+-0xc], R11 ;  /* 0xfffff40b02007986 */ /* 0x0001e8000c101906 */
[----:B------:R0:W-:Y:S04]  /*0270*/  STG.E desc[UR6][R2.64+-0x8], R11 ;  /* 0xfffff80b02007986 */ /* 0x0001e8000c101906 */
[----:B------:R0:W-:Y:S04]  /*0280*/  STG.E desc[UR6][R2.64+-0x4], R11 ;  /* 0xfffffc0b02007986 */ /* 0x0001e8000c101906 */
[----:B------:R0:W-:Y:S04]  /*0290*/  STG.E desc[UR6][R2.64], R11 ;  /* 0x0000000b02007986 */ /* 0x0001e8000c101906 */
[----:B------:R0:W-:Y:S04]  /*02a0*/  STG.E desc[UR6][R2.64+0x4], R11 ;  /* 0x0000040b02007986 */ /* 0x0001e8000c101906 */
[----:B------:R0:W-:Y:S04]  /*02b0*/  STG.E desc[UR6][R2.64+0x8], R11 ;  /* 0x0000080b02007986 */ /* 0x0001e8000c101906 */
[----:B------:R0:W-:Y:S01]  /*02c0*/  STG.E desc[UR6][R2.64+0xc], R11 ;  /* 0x00000c0b02007986 */ /* 0x0001e2000c101906 */
[----:B------:R-:W-:Y:S05]  /*02d0*/  @P1 BRA `(.L_x_77) ;  /* 0xfffffffc00cc1947 */ /* 0x000fea000383ffff */
.L_x_76:
[----:B------:R-:W-:Y:S05]  /*02e0*/  @!P0 EXIT ;  /* 0x000000000000894d */ /* 0x000fea0003800000 */
[----:B------:R-:W-:Y:S02]  /*02f0*/  ISETP.GE.U32.AND P0, PT, R10, 0x4, PT ;  /* 0x000000040a00780c */ /* 0x000fe40003f06070 */
[----:B------:R-:W-:-:S04]  /*0300*/  LOP3.LUT R4, R8, 0x3, RZ, 0xc0, !PT ;  /* 0x0000000308047812 */ /* 0x000fc800078ec0ff */
[----:B------:R-:W-:-:S07]  /*0310*/  ISETP.NE.AND P1, PT, R4, RZ, PT ;  /* 0x000000ff0400720c */ /* 0x000fce0003f25270 */
[----:B------:R-:W-:Y:S06]  /*0320*/  @!P0 BRA `(.L_x_78) ;  /* 0x0000000000248947 */ /* 0x000fec0003800000 */
[----:B0-----:R-:W0:Y:S01]  /*0330*/  LDC.64 R2, c[0x0][0x398] ;  /* 0x0000e600ff027b82 */ /* 0x001e220000000a00 */
[----:B------:R-:W-:Y:S01]  /*0340*/  IADD3 R5, PT, PT, R0, R7, RZ ;  /* 0x0000000700057210 */ /* 0x000fe20007ffe0ff */
[----:B------:R-:W-:-:S06]  /*0350*/  VIADD R7, R7, 0x4 ;  /* 0x0000000407077836 */ /* 0x000fcc0000000000 */
[----:B------:R-:W1:Y:S01]  /*0360*/  LDC R9, c[0x0][0x38c] ;  /* 0x0000e300ff097b82 */ /* 0x000e620000000800 */
[----:B0-----:R-:W-:-:S05]  /*0370*/  IMAD.WIDE R2, R5, 0x4, R2 ;  /* 0x0000000405027825 */ /* 0x001fca00078e0202 */
[----:B-1----:R1:W-:Y:S04]  /*0380*/  STG.E desc[UR6][R2.64], R9 ;  /* 0x0000000902007986 */ /* 0x0023e8000c101906 */
[----:B------:R1:W-:Y:S04]  /*0390*/  STG.E desc[UR6][R2.64+0x4], R9 ;  /* 0x0000040902007986 */ /* 0x0003e8000c101906 */
[----:B------:R1:W-:Y:S04]  /*03a0*/  STG.E desc[UR6][R2.64+0x8], R9 ;  /* 0x0000080902007986 */ /* 0x0003e8000c101906 */
[----:B------:R1:W-:Y:S02]  /*03b0*/  STG.E desc[UR6][R2.64+0xc], R9 ;  /* 0x00000c0902007986 */ /* 0x0003e4000c101906 */
.L_x_78:
[----:B------:R-:W-:Y:S05]  /*03c0*/  @!P1 EXIT ;  /* 0x000000000000994d */ /* 0x000fea0003800000 */
[----:B------:R-:W-:Y:S02]  /*03d0*/  ISETP.NE.AND P0, PT, R4, 0x1, PT ;  /* 0x000000010400780c */ /* 0x000fe40003f05270 */
[----:B01----:R-:W-:-:S04]  /*03e0*/  LOP3.LUT R2, R8, 0x1, RZ, 0xc0, !PT ;  /* 0x0000000108027812 */ /* 0x003fc800078ec0ff */
[----:B------:R-:W-:-:S07]  /*03f0*/  ISETP.NE.U32.AND P1, PT, R2, 0x1, PT ;  /* 0x000000010200780c */ /* 0x000fce0003f25070 */
[----:B------:R-:W-:Y:S06]  /*0400*/  @!P0 BRA `(.L_x_79) ;  /* 0x00000000001c8947 */ /* 0x000fec0003800000 */
[----:B------:R-:W0:Y:S01]  /*0410*/  LDC.64 R2, c[0x0][0x398] ;  /* 0x0000e600ff027b82 */ /* 0x000e220000000a00 */
[----:B------:R-:W-:Y:S01]  /*0420*/  IADD3 R5, PT, PT, R0, R7, RZ ;  /* 0x0000000700057210 */ /* 0x000fe20007ffe0ff */
[----:B------:R-:W-:-:S06]  /*0430*/  VIADD R7, R7, 0x2 ;  /* 0x0000000207077836 */ /* 0x000fcc0000000000 */
[----:B------:R-:W1:Y:S01]  /*0440*/  LDC R9, c[0x0][0x38c] ;  /* 0x0000e300ff097b82 */ /* 0x000e620000000800 */
[----:B0-----:R-:W-:-:S05]  /*0450*/  IMAD.WIDE R2, R5, 0x4, R2 ;  /* 0x0000000405027825 */ /* 0x001fca00078e0202 */
[----:B-1----:R0:W-:Y:S04]  /*0460*/  STG.E desc[UR6][R2.64], R9 ;  /* 0x0000000902007986 */ /* 0x0021e8000c101906 */
[----:B------:R0:W-:Y:S02]  /*0470*/  STG.E desc[UR6][R2.64+0x4], R9 ;  /* 0x0000040902007986 */ /* 0x0001e4000c101906 */
.L_x_79:
[----:B------:R-:W-:Y:S05]  /*0480*/  @P1 EXIT ;  /* 0x000000000000194d */ /* 0x000fea0003800000 */
[----:B0-----:R-:W0:Y:S01]  /*0490*/  LDC.64 R2, c[0x0][0x398] ;  /* 0x0000e600ff027b82 */ /* 0x001e220000000a00 */
[----:B------:R-:W-:-:S07]  /*04a0*/  IADD3 R7, PT, PT, R0, R7, RZ ;  /* 0x0000000700077210 */ /* 0x000fce0007ffe0ff */
[----:B------:R-:W1:Y:S01]  /*04b0*/  LDC R5, c[0x0][0x38c] ;  /* 0x0000e300ff057b82 */ /* 0x000e620000000800 */
[----:B0-----:R-:W-:-:S05]  /*04c0*/  IMAD.WIDE R2, R7, 0x4, R2 ;  /* 0x0000000407027825 */ /* 0x001fca00078e0202 */
[----:B-1----:R-:W-:Y:S01]  /*04d0*/  STG.E desc[UR6][R2.64], R5 ;  /* 0x0000000502007986 */ /* 0x002fe2000c101906 */
[----:B------:R-:W-:Y:S05]  /*04e0*/  EXIT ;  /* 0x000000000000794d */ /* 0x000fea0003800000 */
.L_x_80:
        /* <DEDUP_REMOVED lines=9> */
.L_x_87:


//--------------------- .nv.shared.reserved.0     --------------------------
	.section	.nv.shared.reserved.0,"aw",@nobits
	.weak		__nv_reservedSMEM_offset_0_alias
	.size		__nv_reservedSMEM_offset_0_alias, 0, 64
	.other		__nv_reservedSMEM_offset_0_alias,@"STO_CUDA_RESERVED_SHARED STV_DEFAULT"
__nv_reservedSMEM_offset_0_alias:
	.zero		0
	.zero		64


//--------------------- .nv.constant0._Z30voxel_sampling_grad_gpu_kerneliiiPKiPKfPf --------------------------
	.section	.nv.constant0._Z30voxel_sampling_grad_gpu_kerneliiiPKiPKfPf,"a",@progbits
	.sectionflags	@""
	.align	4
.nv.constant0._Z30voxel_sampling_grad_gpu_kerneliiiPKiPKfPf:
	.zero		936


//--------------------- .nv.constant0._Z25voxel_sampling_gpu_kerneliiiiiiifPKfS0_S0_PiS1_PfS1_ --------------------------
	.section	.nv.constant0._Z25voxel_sampling_gpu_kerneliiiiiiifPKfS0_S0_PiS1_PfS1_,"a",@progbits
	.sectionflags	@""
	.align	4
.nv.constant0._Z25voxel_sampling_gpu_kerneliiiiiiifPKfS0_S0_PiS1_PfS1_:
	.zero		984


//--------------------- .nv.constant0._Z27grid_buffer_init_gpu_kerneliifiiiPKfPiS1_ --------------------------
	.section	.nv.constant0._Z27grid_buffer_init_gpu_kerneliifiiiPKfPiS1_,"a",@progbits
	.sectionflags	@""
	.align	4
.nv.constant0._Z27grid_buffer_init_gpu_kerneliifiiiPKfPiS1_:
	.zero		944


//--------------------- .nv.constant0._Z22output_init_gpu_kerneliiifiPfPi --------------------------
	.section	.nv.constant0._Z22output_init_gpu_kerneliiifiPfPi,"a",@progbits
	.sectionflags	@""
	.align	4
.nv.constant0._Z22output_init_gpu_kerneliiifiPfPi:
	.zero		936


//--------------------- SYMBOLS --------------------------

	.type		.nv.reservedSmem.offset0,@object
	.size		.nv.reservedSmem.offset0,0x4
